// auto-generated by cutlass_sweep.gemm — config: {"arch": "sm_90", "cluster_m": 2, "cluster_n": 1, "dtype": "bf16", "dtype_b": "bf16", "layout": "nt", "stages": 0, "tile_k": 32, "tile_m": 128, "tile_n": 16}
#include "cutlass/cutlass.h"
#include "cutlass/gemm/collective/collective_builder.hpp"
#include "cutlass/gemm/device/gemm_universal_adapter.h"
#include "cutlass/gemm/kernel/gemm_universal.hpp"
#include "cutlass/epilogue/collective/collective_builder.hpp"

using ElemA = cutlass::bfloat16_t;
using ElemB = cutlass::bfloat16_t;
using ElemCD = cutlass::bfloat16_t;
using Acc  = float;
using TileShape    = cute::Shape<cute::_128, cute::_16, cute::_32>;
using ClusterShape = cute::Shape<cute::_2, cute::_1, cute::_1>;

using CollectiveEpilogue = typename cutlass::epilogue::collective::CollectiveBuilder<
    cutlass::arch::Sm90, cutlass::arch::OpClassTensorOp,
    TileShape, ClusterShape,
    cutlass::epilogue::collective::EpilogueTileAuto,
    Acc, Acc,
    ElemCD, cutlass::layout::RowMajor, 128 / cutlass::sizeof_bits<ElemCD>::value,
    ElemCD, cutlass::layout::RowMajor, 128 / cutlass::sizeof_bits<ElemCD>::value,
    cutlass::epilogue::collective::EpilogueScheduleAuto
  >::CollectiveOp;

using CollectiveMainloop = typename cutlass::gemm::collective::CollectiveBuilder<
    cutlass::arch::Sm90, cutlass::arch::OpClassTensorOp,
    ElemA, cutlass::layout::RowMajor, 128 / cutlass::sizeof_bits<ElemA>::value,
    ElemB, cutlass::layout::ColumnMajor, 128 / cutlass::sizeof_bits<ElemB>::value,
    Acc,
    TileShape, ClusterShape,
    cutlass::gemm::collective::StageCountAutoCarveout<static_cast<int>(sizeof(typename CollectiveEpilogue::SharedStorage))>,
    cutlass::gemm::collective::KernelScheduleAuto
  >::CollectiveOp;

using GemmKernel = cutlass::gemm::kernel::GemmUniversal<
    cute::Shape<int,int,int,int>,
    CollectiveMainloop,
    CollectiveEpilogue
>;
using Gemm = cutlass::gemm::device::GemmUniversalAdapter<GemmKernel>;

// Force the device kernel symbol into the cubin without needing a host main.
auto* _anchor = &cutlass::device_kernel<GemmKernel>;


// ===== COMPILED SASS (sm_90a) =====

	.target	sm_90a

	.elftype	@"ET_EXEC"


//--------------------- .note.nv.tkinfo           --------------------------
	.section	.note.nv.tkinfo,"",@"SHT_NOTE"
	.sectionflags	@"SHF_NOTE_NV_TKINFO"
	.tkinfo
        /*0018*/ 	.word	0x00000002
        /*0030*/ 	.string	""
        /*0030*/ 	.string	"ptxas"
        /*0030*/ 	.string	"Cuda compilation tools, release 13.0, V13.0.88"
        /*0030*/ 	.string	"Build cuda_13.0.r13.0/compiler.36424714_0"
        /*0030*/ 	.string	"-arch sm_90a -m 64 "



//--------------------- .note.nv.cuinfo           --------------------------
	.section	.note.nv.cuinfo,"",@"SHT_NOTE"
	.sectionflags	@"SHF_NOTE_NV_CUINFO"
        /*0018*/ 	.short	0x0002
        /*001a*/ 	.short	0x005a
        /*001c*/ 	.short	0x0082
	.zero		2


//--------------------- .nv.info                  --------------------------
	.section	.nv.info,"",@"SHT_CUDA_INFO"
	.align	4


	//----- nvinfo : EIATTR_REGCOUNT
	.align		4
        /*0000*/ 	.byte	0x04, 0x2f
        /*0002*/ 	.short	(.L_15 - .L_14)
	.align		4
.L_14:
        /*0004*/ 	.word	index@(_ZN7cutlass13device_kernelINS_4gemm6kernel13GemmUniversalIN4cute5tupleIJiiiiEEENS1_10collective13CollectiveMmaINS1_34MainloopSm90TmaGmmaWarpSpecializedILi25ENS5_IJNS4_1CILi2EEENSA_ILi1EEESC_EEENS1_35KernelTmaWarpSpecializedCooperativeEEENS5_IJNSA_ILi128EEENSA_ILi16EEENSA_ILi32EEEEEENS_10bfloat16_tENS5_IJlSC_lEEESK_SL_NS4_8TiledMMAINS4_8MMA_AtomIJNS4_4SM904GMMA27MMA_64x16x16_F32BF16BF16_SSILNSP_5MajorE0ELSR_0ELNSP_7ScaleInE1ELSS_1EEEEEENS4_6LayoutISD_NS5_IJSC_NSA_ILi0EEESW_EEEEENS5_IJNS4_10UnderscoreESZ_SZ_EEEEENS4_13SM90_TMA_LOADENS4_14ComposedLayoutINS4_7SwizzleILi2ELi4ELi3EEENS4_18smem_ptr_flag_bitsILi16EEENSV_INS5_IJNSA_ILi8EEESI_EEENS5_IJSI_SC_EEEEEEEvNS4_8identityENS4_23SM90_TMA_LOAD_MULTICASTES1C_vS1D_EENS_8epilogue10collective6detail29Sm90TmaWarpSpecializedAdapterINS1H_15DefaultEpilogueISK_SL_SL_NS1G_6thread17LinearCombinationISK_Li1EffLNS1L_9ScaleType4KindE0ELNS_15FloatRoundStyleE2ESK_EENS1_15EpilogueDefaultEEEEEvvEEEEvNT_6ParamsE)
        /*0008*/ 	.word	0x000000a8


	//----- nvinfo : EIATTR_FRAME_SIZE
	.align		4
.L_15:
        /*000c*/ 	.byte	0x04, 0x11
        /*000e*/ 	.short	(.L_17 - .L_16)
	.align		4
.L_16:
        /*0010*/ 	.word	index@(_ZN7cutlass13device_kernelINS_4gemm6kernel13GemmUniversalIN4cute5tupleIJiiiiEEENS1_10collective13CollectiveMmaINS1_34MainloopSm90TmaGmmaWarpSpecializedILi25ENS5_IJNS4_1CILi2EEENSA_ILi1EEESC_EEENS1_35KernelTmaWarpSpecializedCooperativeEEENS5_IJNSA_ILi128EEENSA_ILi16EEENSA_ILi32EEEEEENS_10bfloat16_tENS5_IJlSC_lEEESK_SL_NS4_8TiledMMAINS4_8MMA_AtomIJNS4_4SM904GMMA27MMA_64x16x16_F32BF16BF16_SSILNSP_5MajorE0ELSR_0ELNSP_7ScaleInE1ELSS_1EEEEEENS4_6LayoutISD_NS5_IJSC_NSA_ILi0EEESW_EEEEENS5_IJNS4_10UnderscoreESZ_SZ_EEEEENS4_13SM90_TMA_LOADENS4_14ComposedLayoutINS4_7SwizzleILi2ELi4ELi3EEENS4_18smem_ptr_flag_bitsILi16EEENSV_INS5_IJNSA_ILi8EEESI_EEENS5_IJSI_SC_EEEEEEEvNS4_8identityENS4_23SM90_TMA_LOAD_MULTICASTES1C_vS1D_EENS_8epilogue10collective6detail29Sm90TmaWarpSpecializedAdapterINS1H_15DefaultEpilogueISK_SL_SL_NS1G_6thread17LinearCombinationISK_Li1EffLNS1L_9ScaleType4KindE0ELNS_15FloatRoundStyleE2ESK_EENS1_15EpilogueDefaultEEEEEvvEEEEvNT_6ParamsE)
        /*0014*/ 	.word	0x00000000


	//----- nvinfo : EIATTR_MIN_STACK_SIZE
	.align		4
.L_17:
        /*0018*/ 	.byte	0x04, 0x12
        /*001a*/ 	.short	(.L_19 - .L_18)
	.align		4
.L_18:
        /*001c*/ 	.word	index@(_ZN7cutlass13device_kernelINS_4gemm6kernel13GemmUniversalIN4cute5tupleIJiiiiEEENS1_10collective13CollectiveMmaINS1_34MainloopSm90TmaGmmaWarpSpecializedILi25ENS5_IJNS4_1CILi2EEENSA_ILi1EEESC_EEENS1_35KernelTmaWarpSpecializedCooperativeEEENS5_IJNSA_ILi128EEENSA_ILi16EEENSA_ILi32EEEEEENS_10bfloat16_tENS5_IJlSC_lEEESK_SL_NS4_8TiledMMAINS4_8MMA_AtomIJNS4_4SM904GMMA27MMA_64x16x16_F32BF16BF16_SSILNSP_5MajorE0ELSR_0ELNSP_7ScaleInE1ELSS_1EEEEEENS4_6LayoutISD_NS5_IJSC_NSA_ILi0EEESW_EEEEENS5_IJNS4_10UnderscoreESZ_SZ_EEEEENS4_13SM90_TMA_LOADENS4_14ComposedLayoutINS4_7SwizzleILi2ELi4ELi3EEENS4_18smem_ptr_flag_bitsILi16EEENSV_INS5_IJNSA_ILi8EEESI_EEENS5_IJSI_SC_EEEEEEEvNS4_8identityENS4_23SM90_TMA_LOAD_MULTICASTES1C_vS1D_EENS_8epilogue10collective6detail29Sm90TmaWarpSpecializedAdapterINS1H_15DefaultEpilogueISK_SL_SL_NS1G_6thread17LinearCombinationISK_Li1EffLNS1L_9ScaleType4KindE0ELNS_15FloatRoundStyleE2ESK_EENS1_15EpilogueDefaultEEEEEvvEEEEvNT_6ParamsE)
        /*0020*/ 	.word	0x00000000
.L_19:


//--------------------- .nv.compat                --------------------------
	.section	.nv.compat,"",@"SHT_CUDA_COMPAT_INFO"
	.align	4
        /*0000*/ 	.byte	0x02, 0x09, 0x01, 0x00, 0x02, 0x02, 0x04, 0x00, 0x02, 0x05, 0x05, 0x00, 0x03, 0x07, 0x01, 0x01
        /*0010*/ 	.byte	0x02, 0x03, 0x01, 0x00, 0x02, 0x06, 0x01, 0x00, 0x04, 0x0b, 0x08, 0x00, 0x00, 0x00, 0x00, 0x00
        /*0020*/ 	.byte	0x00, 0x00, 0x00, 0x00


//--------------------- .nv.info._ZN7cutlass13device_kernelINS_4gemm6kernel13GemmUniversalIN4cute5tupleIJiiiiEEENS1_10collective13CollectiveMmaINS1_34MainloopSm90TmaGmmaWarpSpecializedILi25ENS5_IJNS4_1CILi2EEENSA_ILi1EEESC_EEENS1_35KernelTmaWarpSpecializedCooperativeEEENS5_IJNSA_ILi128EEENSA_ILi16EEENSA_ILi32EEEEEENS_10bfloat16_tENS5_IJlSC_lEEESK_SL_NS4_8TiledMMAINS4_8MMA_AtomIJNS4_4SM904GMMA27MMA_64x16x16_F32BF16BF16_SSILNSP_5MajorE0ELSR_0ELNSP_7ScaleInE1ELSS_1EEEEEENS4_6LayoutISD_NS5_IJSC_NSA_ILi0EEESW_EEEEENS5_IJNS4_10UnderscoreESZ_SZ_EEEEENS4_13SM90_TMA_LOADENS4_14ComposedLayoutINS4_7SwizzleILi2ELi4ELi3EEENS4_18smem_ptr_flag_bitsILi16EEENSV_INS5_IJNSA_ILi8EEESI_EEENS5_IJSI_SC_EEEEEEEvNS4_8identityENS4_23SM90_TMA_LOAD_MULTICASTES1C_vS1D_EENS_8epilogue10collective6detail29Sm90TmaWarpSpecializedAdapterINS1H_15DefaultEpilogueISK_SL_SL_NS1G_6thread17LinearCombinationISK_Li1EffLNS1L_9ScaleType4KindE0ELNS_15FloatRoundStyleE2ESK_EENS1_15EpilogueDefaultEEEEEvvEEEEvNT_6ParamsE --------------------------
	.section	.nv.info._ZN7cutlass13device_kernelINS_4gemm6kernel13GemmUniversalIN4cute5tupleIJiiiiEEENS1_10collective13CollectiveMmaINS1_34MainloopSm90TmaGmmaWarpSpecializedILi25ENS5_IJNS4_1CILi2EEENSA_ILi1EEESC_EEENS1_35KernelTmaWarpSpecializedCooperativeEEENS5_IJNSA_ILi128EEENSA_ILi16EEENSA_ILi32EEEEEENS_10bfloat16_tENS5_IJlSC_lEEESK_SL_NS4_8TiledMMAINS4_8MMA_AtomIJNS4_4SM904GMMA27MMA_64x16x16_F32BF16BF16_SSILNSP_5MajorE0ELSR_0ELNSP_7ScaleInE1ELSS_1EEEEEENS4_6LayoutISD_NS5_IJSC_NSA_ILi0EEESW_EEEEENS5_IJNS4_10UnderscoreESZ_SZ_EEEEENS4_13SM90_TMA_LOADENS4_14ComposedLayoutINS4_7SwizzleILi2ELi4ELi3EEENS4_18smem_ptr_flag_bitsILi16EEENSV_INS5_IJNSA_ILi8EEESI_EEENS5_IJSI_SC_EEEEEEEvNS4_8identityENS4_23SM90_TMA_LOAD_MULTICASTES1C_vS1D_EENS_8epilogue10collective6detail29Sm90TmaWarpSpecializedAdapterINS1H_15DefaultEpilogueISK_SL_SL_NS1G_6thread17LinearCombinationISK_Li1EffLNS1L_9ScaleType4KindE0ELNS_15FloatRoundStyleE2ESK_EENS1_15EpilogueDefaultEEEEEvvEEEEvNT_6ParamsE,"",@"SHT_CUDA_INFO"
	.sectionflags	@""
	.align	4


	//----- nvinfo : EIATTR_CUDA_API_VERSION
	.align		4
        /*0000*/ 	.byte	0x04, 0x37
        /*0002*/ 	.short	(.L_21 - .L_20)
.L_20:
        /*0004*/ 	.word	0x00000082


	//----- nvinfo : EIATTR_KPARAM_INFO
	.align		4
.L_21:
        /*0008*/ 	.byte	0x04, 0x17
        /*000a*/ 	.short	(.L_23 - .L_22)
.L_22:
        /*000c*/ 	.word	0x00000000
        /*0010*/ 	.short	0x0000
        /*0012*/ 	.short	0x0070
        /*0014*/ 	.byte	0x00, 0xf0, 0x01, 0x10


	//----- nvinfo : EIATTR_SPARSE_MMA_MASK
	.align		4
.L_23:
        /*0018*/ 	.byte	0x03, 0x50
        /*001a*/ 	.short	0x0000


	//----- nvinfo : EIATTR_MAXREG_COUNT
	.align		4
        /*001c*/ 	.byte	0x03, 0x1b
        /*001e*/ 	.short	0x00a8


	//----- nvinfo : EIATTR_NUM_BARRIERS
	.align		4
        /*0020*/ 	.byte	0x02, 0x4c
        /*0022*/ 	.byte	0x01
	.zero		1


	//----- nvinfo : EIATTR_EXTERNS
	.align		4
        /*0024*/ 	.byte	0x04, 0x0f
        /*0026*/ 	.short	(.L_25 - .L_24)


	//   ....[0]....
	.align		4
.L_24:
        /*0028*/ 	.word	index@(__assertfail)


	//----- nvinfo : EIATTR_MERCURY_ISA_VERSION
	.align		4
.L_25:
        /*002c*/ 	.byte	0x03, 0x5f
        /*002e*/ 	.short	0x0101


	//----- nvinfo : EIATTR_INT_WARP_WIDE_INSTR_OFFSETS
	.align		4
        /*0030*/ 	.byte	0x04, 0x31
        /*0032*/ 	.short	(.L_27 - .L_26)


	//   ....[0]....
.L_26:
        /*0034*/ 	.word	0x00000750


	//   ....[1]....
        /*0038*/ 	.word	0x00000780


	//   ....[2]....
        /*003c*/ 	.word	0x00000960


	//   ....[3]....
        /*0040*/ 	.word	0x00001fa0


	//----- nvinfo : EIATTR_COOP_GROUP_MASK_REGIDS
	.align		4
.L_27:
        /*0044*/ 	.byte	0x04, 0x29
        /*0046*/ 	.short	(.L_29 - .L_28)


	//   ....[0]....
.L_28:
        /*0048*/ 	.word	0xffffffff


	//   ....[1]....
        /*004c*/ 	.word	0xffffffff


	//   ....[2]....
        /*0050*/ 	.word	0xffffffff


	//   ....[3]....
        /*0054*/ 	.word	0xffffffff


	//   ....[4]....
        /*0058*/ 	.word	0xffffffff


	//   ....[5]....
        /*005c*/ 	.word	0xffffffff


	//----- nvinfo : EIATTR_COOP_GROUP_INSTR_OFFSETS
	.align		4
.L_29:
        /*0060*/ 	.byte	0x04, 0x28
        /*0062*/ 	.short	(.L_31 - .L_30)


	//   ....[0]....
.L_30:
        /*0064*/ 	.word	0x00000060


	//   ....[1]....
        /*0068*/ 	.word	0x00000070


	//   ....[2]....
        /*006c*/ 	.word	0x00000130


	//   ....[3]....
        /*0070*/ 	.word	0x000005a0


	//   ....[4]....
        /*0074*/ 	.word	0x00000ad0


	//   ....[5]....
        /*0078*/ 	.word	0x00001720


	//----- nvinfo : EIATTR_REG_RECONFIG
	.align		4
.L_31:
        /*007c*/ 	.byte	0x01, 0x54
	.zero		2


	//----- nvinfo : EIATTR_SYSCALL_OFFSETS
	.align		4
        /*0080*/ 	.byte	0x04, 0x46
        /*0082*/ 	.short	(.L_33 - .L_32)


	//   ....[0]....
.L_32:
        /*0084*/ 	.word	0x00001910


	//----- nvinfo : EIATTR_MBARRIER_INSTR_OFFSETS
	.align		4
.L_33:
        /*0088*/ 	.byte	0x04, 0x39
        /*008a*/ 	.short	(.L_35 - .L_34)


	//   ....[0]....
.L_34:
        /*008c*/ 	.word	0x00000250
        /*0090*/ 	.word	0x000000ff
        /*0094*/ 	.word	0x00000000
        /*0098*/ 	.short	0x0100
        /*009a*/ 	.byte	0x08
	.zero		1


	//   ....[1]....
        /*009c*/ 	.word	0x00000260
        /*00a0*/ 	.word	0x000000ff
        /*00a4*/ 	.word	0x000000c8
        /*00a8*/ 	.short	0x0100
        /*00aa*/ 	.byte	0x08
	.zero		1


	//   ....[2]....
        /*00ac*/ 	.word	0x00000270
        /*00b0*/ 	.word	0x000000ff
        /*00b4*/ 	.word	0x00000008
        /*00b8*/ 	.short	0x0100
        /*00ba*/ 	.byte	0x08
	.zero		1


	//   ....[3]....
        /*00bc*/ 	.word	0x00000280
        /*00c0*/ 	.word	0x000000ff
        /*00c4*/ 	.word	0x000000d0
        /*00c8*/ 	.short	0x0100
        /*00ca*/ 	.byte	0x08
	.zero		1


	//   ....[4]....
        /*00cc*/ 	.word	0x00000290
        /*00d0*/ 	.word	0x000000ff
        /*00d4*/ 	.word	0x00000010
        /*00d8*/ 	.short	0x0100
        /*00da*/ 	.byte	0x08
	.zero		1


	//   ....[5]....
        /*00dc*/ 	.word	0x000002a0
        /*00e0*/ 	.word	0x000000ff
        /*00e4*/ 	.word	0x000000d8
        /*00e8*/ 	.short	0x0100
        /*00ea*/ 	.byte	0x08
	.zero		1


	//   ....[6]....
        /*00ec*/ 	.word	0x000002b0
        /*00f0*/ 	.word	0x000000ff
        /*00f4*/ 	.word	0x00000018
        /*00f8*/ 	.short	0x0100
        /*00fa*/ 	.byte	0x08
	.zero		1


	//   ....[7]....
        /*00fc*/ 	.word	0x000002c0
        /*0100*/ 	.word	0x000000ff
        /*0104*/ 	.word	0x000000e0
        /*0108*/ 	.short	0x0100
        /*010a*/ 	.byte	0x08
	.zero		1


	//   ....[8]....
        /*010c*/ 	.word	0x000002d0
        /*0110*/ 	.word	0x000000ff
        /*0114*/ 	.word	0x00000020
        /*0118*/ 	.short	0x0100
        /*011a*/ 	.byte	0x08
	.zero		1


	//   ....[9]....
        /*011c*/ 	.word	0x000002e0
        /*0120*/ 	.word	0x000000ff
        /*0124*/ 	.word	0x000000e8
        /*0128*/ 	.short	0x0100
        /*012a*/ 	.byte	0x08
	.zero		1


	//   ....[10]....
        /*012c*/ 	.word	0x000002f0
        /*0130*/ 	.word	0x000000ff
        /*0134*/ 	.word	0x00000028
        /*0138*/ 	.short	0x0100
        /*013a*/ 	.byte	0x08
	.zero		1


	//   ....[11]....
        /*013c*/ 	.word	0x00000300
        /*0140*/ 	.word	0x000000ff
        /*0144*/ 	.word	0x000000f0
        /*0148*/ 	.short	0x0100
        /*014a*/ 	.byte	0x08
	.zero		1


	//   ....[12]....
        /*014c*/ 	.word	0x00000310
        /*0150*/ 	.word	0x000000ff
        /*0154*/ 	.word	0x00000030
        /*0158*/ 	.short	0x0100
        /*015a*/ 	.byte	0x08
	.zero		1


	//   ....[13]....
        /*015c*/ 	.word	0x00000320
        /*0160*/ 	.word	0x000000ff
        /*0164*/ 	.word	0x000000f8
        /*0168*/ 	.short	0x0100
        /*016a*/ 	.byte	0x08
	.zero		1


	//   ....[14]....
        /*016c*/ 	.word	0x00000330
        /*0170*/ 	.word	0x000000ff
        /*0174*/ 	.word	0x00000038
        /*0178*/ 	.short	0x0100
        /*017a*/ 	.byte	0x08
	.zero		1


	//   ....[15]....
        /*017c*/ 	.word	0x00000340
        /*0180*/ 	.word	0x000000ff
        /*0184*/ 	.word	0x00000100
        /*0188*/ 	.short	0x0100
        /*018a*/ 	.byte	0x08
	.zero		1


	//   ....[16]....
        /*018c*/ 	.word	0x00000350
        /*0190*/ 	.word	0x000000ff
        /*0194*/ 	.word	0x00000040
        /*0198*/ 	.short	0x0100
        /*019a*/ 	.byte	0x08
	.zero		1


	//   ....[17]....
        /*019c*/ 	.word	0x00000360
        /*01a0*/ 	.word	0x000000ff
        /*01a4*/ 	.word	0x00000108
        /*01a8*/ 	.short	0x0100
        /*01aa*/ 	.byte	0x08
	.zero		1


	//   ....[18]....
        /*01ac*/ 	.word	0x00000370
        /*01b0*/ 	.word	0x000000ff
        /*01b4*/ 	.word	0x00000048
        /*01b8*/ 	.short	0x0100
        /*01ba*/ 	.byte	0x08
	.zero		1


	//   ....[19]....
        /*01bc*/ 	.word	0x00000380
        /*01c0*/ 	.word	0x000000ff
        /*01c4*/ 	.word	0x00000110
        /*01c8*/ 	.short	0x0100
        /*01ca*/ 	.byte	0x08
	.zero		1


	//   ....[20]....
        /*01cc*/ 	.word	0x00000390
        /*01d0*/ 	.word	0x000000ff
        /*01d4*/ 	.word	0x00000050
        /*01d8*/ 	.short	0x0100
        /*01da*/ 	.byte	0x08
	.zero		1


	//   ....[21]....
        /*01dc*/ 	.word	0x000003a0
        /*01e0*/ 	.word	0x000000ff
        /*01e4*/ 	.word	0x00000118
        /*01e8*/ 	.short	0x0100
        /*01ea*/ 	.byte	0x08
	.zero		1


	//   ....[22]....
        /*01ec*/ 	.word	0x000003b0
        /*01f0*/ 	.word	0x000000ff
        /*01f4*/ 	.word	0x00000058
        /*01f8*/ 	.short	0x0100
        /*01fa*/ 	.byte	0x08
	.zero		1


	//   ....[23]....
        /*01fc*/ 	.word	0x000003c0
        /*0200*/ 	.word	0x000000ff
        /*0204*/ 	.word	0x00000120
        /*0208*/ 	.short	0x0100
        /*020a*/ 	.byte	0x08
	.zero		1


	//   ....[24]....
        /*020c*/ 	.word	0x000003d0
        /*0210*/ 	.word	0x000000ff
        /*0214*/ 	.word	0x00000060
        /*0218*/ 	.short	0x0100
        /*021a*/ 	.byte	0x08
	.zero		1


	//   ....[25]....
        /*021c*/ 	.word	0x000003e0
        /*0220*/ 	.word	0x000000ff
        /*0224*/ 	.word	0x00000128
        /*0228*/ 	.short	0x0100
        /*022a*/ 	.byte	0x08
	.zero		1


	//   ....[26]....
        /*022c*/ 	.word	0x000003f0
        /*0230*/ 	.word	0x000000ff
        /*0234*/ 	.word	0x00000068
        /*0238*/ 	.short	0x0100
        /*023a*/ 	.byte	0x08
	.zero		1


	//   ....[27]....
        /*023c*/ 	.word	0x00000400
        /*0240*/ 	.word	0x000000ff
        /*0244*/ 	.word	0x00000130
        /*0248*/ 	.short	0x0100
        /*024a*/ 	.byte	0x08
	.zero		1


	//   ....[28]....
        /*024c*/ 	.word	0x00000410
        /*0250*/ 	.word	0x000000ff
        /*0254*/ 	.word	0x00000070
        /*0258*/ 	.short	0x0100
        /*025a*/ 	.byte	0x08
	.zero		1


	//   ....[29]....
        /*025c*/ 	.word	0x00000420
        /*0260*/ 	.word	0x000000ff
        /*0264*/ 	.word	0x00000138
        /*0268*/ 	.short	0x0100
        /*026a*/ 	.byte	0x08
	.zero		1


	//   ....[30]....
        /*026c*/ 	.word	0x00000430
        /*0270*/ 	.word	0x000000ff
        /*0274*/ 	.word	0x00000078
        /*0278*/ 	.short	0x0100
        /*027a*/ 	.byte	0x08
	.zero		1


	//   ....[31]....
        /*027c*/ 	.word	0x00000440
        /*0280*/ 	.word	0x000000ff
        /*0284*/ 	.word	0x00000140
        /*0288*/ 	.short	0x0100
        /*028a*/ 	.byte	0x08
	.zero		1


	//   ....[32]....
        /*028c*/ 	.word	0x00000450
        /*0290*/ 	.word	0x000000ff
        /*0294*/ 	.word	0x00000080
        /*0298*/ 	.short	0x0100
        /*029a*/ 	.byte	0x08
	.zero		1


	//   ....[33]....
        /*029c*/ 	.word	0x00000460
        /*02a0*/ 	.word	0x000000ff
        /*02a4*/ 	.word	0x00000148
        /*02a8*/ 	.short	0x0100
        /*02aa*/ 	.byte	0x08
	.zero		1


	//   ....[34]....
        /*02ac*/ 	.word	0x00000470
        /*02b0*/ 	.word	0x000000ff
        /*02b4*/ 	.word	0x00000088
        /*02b8*/ 	.short	0x0100
        /*02ba*/ 	.byte	0x08
	.zero		1


	//   ....[35]....
        /*02bc*/ 	.word	0x00000480
        /*02c0*/ 	.word	0x000000ff
        /*02c4*/ 	.word	0x00000150
        /*02c8*/ 	.short	0x0100
        /*02ca*/ 	.byte	0x08
	.zero		1


	//   ....[36]....
        /*02cc*/ 	.word	0x00000490
        /*02d0*/ 	.word	0x000000ff
        /*02d4*/ 	.word	0x00000090
        /*02d8*/ 	.short	0x0100
        /*02da*/ 	.byte	0x08
	.zero		1


	//   ....[37]....
        /*02dc*/ 	.word	0x000004a0
        /*02e0*/ 	.word	0x000000ff
        /*02e4*/ 	.word	0x00000158
        /*02e8*/ 	.short	0x0100
        /*02ea*/ 	.byte	0x08
	.zero		1


	//   ....[38]....
        /*02ec*/ 	.word	0x000004b0
        /*02f0*/ 	.word	0x000000ff
        /*02f4*/ 	.word	0x00000098
        /*02f8*/ 	.short	0x0100
        /*02fa*/ 	.byte	0x08
	.zero		1


	//   ....[39]....
        /*02fc*/ 	.word	0x000004c0
        /*0300*/ 	.word	0x000000ff
        /*0304*/ 	.word	0x00000160
        /*0308*/ 	.short	0x0100
        /*030a*/ 	.byte	0x08
	.zero		1


	//   ....[40]....
        /*030c*/ 	.word	0x000004d0
        /*0310*/ 	.word	0x000000ff
        /*0314*/ 	.word	0x000000a0
        /*0318*/ 	.short	0x0100
        /*031a*/ 	.byte	0x08
	.zero		1


	//   ....[41]....
        /*031c*/ 	.word	0x000004e0
        /*0320*/ 	.word	0x000000ff
        /*0324*/ 	.word	0x00000168
        /*0328*/ 	.short	0x0100
        /*032a*/ 	.byte	0x08
	.zero		1


	//   ....[42]....
        /*032c*/ 	.word	0x000004f0
        /*0330*/ 	.word	0x000000ff
        /*0334*/ 	.word	0x000000a8
        /*0338*/ 	.short	0x0100
        /*033a*/ 	.byte	0x08
	.zero		1


	//   ....[43]....
        /*033c*/ 	.word	0x00000500
        /*0340*/ 	.word	0x000000ff
        /*0344*/ 	.word	0x00000170
        /*0348*/ 	.short	0x0100
        /*034a*/ 	.byte	0x08
	.zero		1


	//   ....[44]....
        /*034c*/ 	.word	0x00000510
        /*0350*/ 	.word	0x000000ff
        /*0354*/ 	.word	0x000000b0
        /*0358*/ 	.short	0x0100
        /*035a*/ 	.byte	0x08
	.zero		1


	//   ....[45]....
        /*035c*/ 	.word	0x00000520
        /*0360*/ 	.word	0x000000ff
        /*0364*/ 	.word	0x00000178
        /*0368*/ 	.short	0x0100
        /*036a*/ 	.byte	0x08
	.zero		1


	//   ....[46]....
        /*036c*/ 	.word	0x00000530
        /*0370*/ 	.word	0x000000ff
        /*0374*/ 	.word	0x000000b8
        /*0378*/ 	.short	0x0100
        /*037a*/ 	.byte	0x08
	.zero		1


	//   ....[47]....
        /*037c*/ 	.word	0x00000540
        /*0380*/ 	.word	0x000000ff
        /*0384*/ 	.word	0x00000180
        /*0388*/ 	.short	0x0100
        /*038a*/ 	.byte	0x08
	.zero		1


	//   ....[48]....
        /*038c*/ 	.word	0x00000550
        /*0390*/ 	.word	0x000000ff
        /*0394*/ 	.word	0x000000c0
        /*0398*/ 	.short	0x0100
        /*039a*/ 	.byte	0x08
	.zero		1


	//   ....[49]....
        /*039c*/ 	.word	0x00000560
        /*03a0*/ 	.word	0x000000ff
        /*03a4*/ 	.word	0x00000188
        /*03a8*/ 	.short	0x0100
        /*03aa*/ 	.byte	0x08
	.zero		1


	//   ....[50]....
        /*03ac*/ 	.word	0x000009d0
        /*03b0*/ 	.word	0x000000ff
        /*03b4*/ 	.word	0x000001a0
        /*03b8*/ 	.short	0x0100
        /*03ba*/ 	.byte	0x06
	.zero		1


	//   ....[51]....
        /*03bc*/ 	.word	0x00000a60
        /*03c0*/ 	.word	0x000000ff
        /*03c4*/ 	.word	0x000001a8
        /*03c8*/ 	.short	0x0100
        /*03ca*/ 	.byte	0x06
	.zero		1


	//   ....[52]....
        /*03cc*/ 	.word	0x000019d0
        /*03d0*/ 	.word	0x00000003
        /*03d4*/ 	.word	0x00000000
        /*03d8*/ 	.short	0x010a
        /*03da*/ 	.byte	0x3f
	.zero		1


	//   ....[53]....
        /*03dc*/ 	.word	0x00001a30
        /*03e0*/ 	.word	0x00000003
        /*03e4*/ 	.word	0x00000000
        /*03e8*/ 	.short	0x010a
        /*03ea*/ 	.byte	0x3f
	.zero		1


	//   ....[54]....
        /*03ec*/ 	.word	0x00001cb0
        /*03f0*/ 	.word	0x00000003
        /*03f4*/ 	.word	0x00000000
        /*03f8*/ 	.short	0x010a
        /*03fa*/ 	.byte	0x3f
	.zero		1


	//   ....[55]....
        /*03fc*/ 	.word	0x00001cf0
        /*0400*/ 	.word	0x00000003
        /*0404*/ 	.word	0x00000000
        /*0408*/ 	.short	0x010a
        /*040a*/ 	.byte	0x3f
	.zero		1


	//   ....[56]....
        /*040c*/ 	.word	0x00001e50
        /*0410*/ 	.word	0x00000004
        /*0414*/ 	.word	0x00000000
        /*0418*/ 	.short	0x0101
        /*041a*/ 	.byte	0x3f
	.zero		1


	//   ....[57]....
        /*041c*/ 	.word	0x00002040
        /*0420*/ 	.word	0x00000000
        /*0424*/ 	.word	0x00000000
        /*0428*/ 	.short	0x0101
        /*042a*/ 	.byte	0x3f
	.zero		1


	//   ....[58]....
        /*042c*/ 	.word	0x00003c70
        /*0430*/ 	.word	0x0000000f
        /*0434*/ 	.word	0x000000c8
        /*0438*/ 	.short	0x010a
        /*043a*/ 	.byte	0x3f
	.zero		1


	//   ....[59]....
        /*043c*/ 	.word	0x00003ff0
        /*0440*/ 	.word	0x00000005
        /*0444*/ 	.word	0x000001a8
        /*0448*/ 	.short	0x0101
        /*044a*/ 	.byte	0x3f
	.zero		1


	//   ....[60]....
        /*044c*/ 	.word	0x00004740
        /*0450*/ 	.word	0x00000005
        /*0454*/ 	.word	0x00000000
        /*0458*/ 	.short	0x010a
        /*045a*/ 	.byte	0x3f
	.zero		1


	//   ....[61]....
        /*045c*/ 	.word	0x000047c0
        /*0460*/ 	.word	0x00000009
        /*0464*/ 	.word	0x00000000
        /*0468*/ 	.short	0x010a
        /*046a*/ 	.byte	0x3f
	.zero		1


	//   ....[62]....
        /*046c*/ 	.word	0x00004850
        /*0470*/ 	.word	0x00000008
        /*0474*/ 	.word	0x00000000
        /*0478*/ 	.short	0x010a
        /*047a*/ 	.byte	0x3f
	.zero		1


	//   ....[63]....
        /*047c*/ 	.word	0x000048e0
        /*0480*/ 	.word	0x00000009
        /*0484*/ 	.word	0x00000000
        /*0488*/ 	.short	0x010a
        /*048a*/ 	.byte	0x3f
	.zero		1


	//   ....[64]....
        /*048c*/ 	.word	0x00004970
        /*0490*/ 	.word	0x00000008
        /*0494*/ 	.word	0x00000000
        /*0498*/ 	.short	0x010a
        /*049a*/ 	.byte	0x3f
	.zero		1


	//   ....[65]....
        /*049c*/ 	.word	0x00004a00
        /*04a0*/ 	.word	0x00000009
        /*04a4*/ 	.word	0x00000000
        /*04a8*/ 	.short	0x010a
        /*04aa*/ 	.byte	0x3f
	.zero		1


	//   ....[66]....
        /*04ac*/ 	.word	0x00004a90
        /*04b0*/ 	.word	0x00000008
        /*04b4*/ 	.word	0x00000000
        /*04b8*/ 	.short	0x010a
        /*04ba*/ 	.byte	0x3f
	.zero		1


	//   ....[67]....
        /*04bc*/ 	.word	0x00004b20
        /*04c0*/ 	.word	0x00000009
        /*04c4*/ 	.word	0x00000000
        /*04c8*/ 	.short	0x010a
        /*04ca*/ 	.byte	0x3f
	.zero		1


	//   ....[68]....
        /*04cc*/ 	.word	0x00004bb0
        /*04d0*/ 	.word	0x00000008
        /*04d4*/ 	.word	0x00000000
        /*04d8*/ 	.short	0x010a
        /*04da*/ 	.byte	0x3f
	.zero		1


	//   ....[69]....
        /*04dc*/ 	.word	0x00004c40
        /*04e0*/ 	.word	0x00000009
        /*04e4*/ 	.word	0x00000000
        /*04e8*/ 	.short	0x010a
        /*04ea*/ 	.byte	0x3f
	.zero		1


	//   ....[70]....
        /*04ec*/ 	.word	0x00004cd0
        /*04f0*/ 	.word	0x00000008
        /*04f4*/ 	.word	0x00000000
        /*04f8*/ 	.short	0x010a
        /*04fa*/ 	.byte	0x3f
	.zero		1


	//   ....[71]....
        /*04fc*/ 	.word	0x00004d60
        /*0500*/ 	.word	0x00000009
        /*0504*/ 	.word	0x00000000
        /*0508*/ 	.short	0x010a
        /*050a*/ 	.byte	0x3f
	.zero		1


	//   ....[72]....
        /*050c*/ 	.word	0x00004df0
        /*0510*/ 	.word	0x00000008
        /*0514*/ 	.word	0x00000000
        /*0518*/ 	.short	0x010a
        /*051a*/ 	.byte	0x3f
	.zero		1


	//   ....[73]....
        /*051c*/ 	.word	0x00004e80
        /*0520*/ 	.word	0x00000009
        /*0524*/ 	.word	0x00000000
        /*0528*/ 	.short	0x010a
        /*052a*/ 	.byte	0x3f
	.zero		1


	//   ....[74]....
        /*052c*/ 	.word	0x00004f10
        /*0530*/ 	.word	0x00000008
        /*0534*/ 	.word	0x00000000
        /*0538*/ 	.short	0x010a
        /*053a*/ 	.byte	0x3f
	.zero		1


	//   ....[75]....
        /*053c*/ 	.word	0x00004fa0
        /*0540*/ 	.word	0x00000009
        /*0544*/ 	.word	0x00000000
        /*0548*/ 	.short	0x010a
        /*054a*/ 	.byte	0x3f
	.zero		1


	//   ....[76]....
        /*054c*/ 	.word	0x00005030
        /*0550*/ 	.word	0x00000008
        /*0554*/ 	.word	0x00000000
        /*0558*/ 	.short	0x010a
        /*055a*/ 	.byte	0x3f
	.zero		1


	//   ....[77]....
        /*055c*/ 	.word	0x000050c0
        /*0560*/ 	.word	0x00000009
        /*0564*/ 	.word	0x00000000
        /*0568*/ 	.short	0x010a
        /*056a*/ 	.byte	0x3f
	.zero		1


	//   ....[78]....
        /*056c*/ 	.word	0x00005150
        /*0570*/ 	.word	0x00000008
        /*0574*/ 	.word	0x00000000
        /*0578*/ 	.short	0x010a
        /*057a*/ 	.byte	0x3f
	.zero		1


	//   ....[79]....
        /*057c*/ 	.word	0x000051e0
        /*0580*/ 	.word	0x00000009
        /*0584*/ 	.word	0x00000000
        /*0588*/ 	.short	0x010a
        /*058a*/ 	.byte	0x3f
	.zero		1


	//   ....[80]....
        /*058c*/ 	.word	0x00005270
        /*0590*/ 	.word	0x00000008
        /*0594*/ 	.word	0x00000000
        /*0598*/ 	.short	0x010a
        /*059a*/ 	.byte	0x3f
	.zero		1


	//   ....[81]....
        /*059c*/ 	.word	0x00005300
        /*05a0*/ 	.word	0x00000009
        /*05a4*/ 	.word	0x00000000
        /*05a8*/ 	.short	0x010a
        /*05aa*/ 	.byte	0x3f
	.zero		1


	//   ....[82]....
        /*05ac*/ 	.word	0x00005390
        /*05b0*/ 	.word	0x00000008
        /*05b4*/ 	.word	0x00000000
        /*05b8*/ 	.short	0x010a
        /*05ba*/ 	.byte	0x3f
	.zero		1


	//   ....[83]....
        /*05bc*/ 	.word	0x00005420
        /*05c0*/ 	.word	0x0000000b
        /*05c4*/ 	.word	0x00000000
        /*05c8*/ 	.short	0x010a
        /*05ca*/ 	.byte	0x3f
	.zero		1


	//   ....[84]....
        /*05cc*/ 	.word	0x000054b0
        /*05d0*/ 	.word	0x00000003
        /*05d4*/ 	.word	0x00000000
        /*05d8*/ 	.short	0x010a
        /*05da*/ 	.byte	0x3f
	.zero		1


	//   ....[85]....
        /*05dc*/ 	.word	0x00005510
        /*05e0*/ 	.word	0x00000003
        /*05e4*/ 	.word	0x00000000
        /*05e8*/ 	.short	0x010a
        /*05ea*/ 	.byte	0x3f
	.zero		1


	//   ....[86]....
        /*05ec*/ 	.word	0x00005560
        /*05f0*/ 	.word	0x00000003
        /*05f4*/ 	.word	0x00000000
        /*05f8*/ 	.short	0x010a
        /*05fa*/ 	.byte	0x3f
	.zero		1


	//   ....[87]....
        /*05fc*/ 	.word	0x00005630
        /*0600*/ 	.word	0x0000000f
        /*0604*/ 	.word	0x000000c8
        /*0608*/ 	.short	0x010a
        /*060a*/ 	.byte	0x3f
	.zero		1


	//   ....[88]....
        /*060c*/ 	.word	0x00005700
        /*0610*/ 	.word	0x00000005
        /*0614*/ 	.word	0x00000000
        /*0618*/ 	.short	0x010a
        /*061a*/ 	.byte	0x3f
	.zero		1


	//   ....[89]....
        /*061c*/ 	.word	0x00005750
        /*0620*/ 	.word	0x00000009
        /*0624*/ 	.word	0x00000000
        /*0628*/ 	.short	0x010a
        /*062a*/ 	.byte	0x3f
	.zero		1


	//   ....[90]....
        /*062c*/ 	.word	0x000057a0
        /*0630*/ 	.word	0x00000008
        /*0634*/ 	.word	0x00000000
        /*0638*/ 	.short	0x010a
        /*063a*/ 	.byte	0x3f
	.zero		1


	//   ....[91]....
        /*063c*/ 	.word	0x000057f0
        /*0640*/ 	.word	0x00000009
        /*0644*/ 	.word	0x00000000
        /*0648*/ 	.short	0x010a
        /*064a*/ 	.byte	0x3f
	.zero		1


	//   ....[92]....
        /*064c*/ 	.word	0x00005840
        /*0650*/ 	.word	0x00000008
        /*0654*/ 	.word	0x00000000
        /*0658*/ 	.short	0x010a
        /*065a*/ 	.byte	0x3f
	.zero		1


	//   ....[93]....
        /*065c*/ 	.word	0x00005890
        /*0660*/ 	.word	0x00000009
        /*0664*/ 	.word	0x00000000
        /*0668*/ 	.short	0x010a
        /*066a*/ 	.byte	0x3f
	.zero		1


	//   ....[94]....
        /*066c*/ 	.word	0x000058e0
        /*0670*/ 	.word	0x00000008
        /*0674*/ 	.word	0x00000000
        /*0678*/ 	.short	0x010a
        /*067a*/ 	.byte	0x3f
	.zero		1


	//   ....[95]....
        /*067c*/ 	.word	0x00005930
        /*0680*/ 	.word	0x00000009
        /*0684*/ 	.word	0x00000000
        /*0688*/ 	.short	0x010a
        /*068a*/ 	.byte	0x3f
	.zero		1


	//   ....[96]....
        /*068c*/ 	.word	0x00005980
        /*0690*/ 	.word	0x00000008
        /*0694*/ 	.word	0x00000000
        /*0698*/ 	.short	0x010a
        /*069a*/ 	.byte	0x3f
	.zero		1


	//   ....[97]....
        /*069c*/ 	.word	0x000059d0
        /*06a0*/ 	.word	0x00000009
        /*06a4*/ 	.word	0x00000000
        /*06a8*/ 	.short	0x010a
        /*06aa*/ 	.byte	0x3f
	.zero		1


	//   ....[98]....
        /*06ac*/ 	.word	0x00005a20
        /*06b0*/ 	.word	0x00000008
        /*06b4*/ 	.word	0x00000000
        /*06b8*/ 	.short	0x010a
        /*06ba*/ 	.byte	0x3f
	.zero		1


	//   ....[99]....
        /*06bc*/ 	.word	0x00005a70
        /*06c0*/ 	.word	0x00000009
        /*06c4*/ 	.word	0x00000000
        /*06c8*/ 	.short	0x010a
        /*06ca*/ 	.byte	0x3f
	.zero		1


	//   ....[100]....
        /*06cc*/ 	.word	0x00005ac0
        /*06d0*/ 	.word	0x00000008
        /*06d4*/ 	.word	0x00000000
        /*06d8*/ 	.short	0x010a
        /*06da*/ 	.byte	0x3f
	.zero		1


	//   ....[101]....
        /*06dc*/ 	.word	0x00005b10
        /*06e0*/ 	.word	0x00000009
        /*06e4*/ 	.word	0x00000000
        /*06e8*/ 	.short	0x010a
        /*06ea*/ 	.byte	0x3f
	.zero		1


	//   ....[102]....
        /*06ec*/ 	.word	0x00005b60
        /*06f0*/ 	.word	0x00000008
        /*06f4*/ 	.word	0x00000000
        /*06f8*/ 	.short	0x010a
        /*06fa*/ 	.byte	0x3f
	.zero		1


	//   ....[103]....
        /*06fc*/ 	.word	0x00005bb0
        /*0700*/ 	.word	0x00000009
        /*0704*/ 	.word	0x00000000
        /*0708*/ 	.short	0x010a
        /*070a*/ 	.byte	0x3f
	.zero		1


	//   ....[104]....
        /*070c*/ 	.word	0x00005c00
        /*0710*/ 	.word	0x00000008
        /*0714*/ 	.word	0x00000000
        /*0718*/ 	.short	0x010a
        /*071a*/ 	.byte	0x3f
	.zero		1


	//   ....[105]....
        /*071c*/ 	.word	0x00005c50
        /*0720*/ 	.word	0x00000009
        /*0724*/ 	.word	0x00000000
        /*0728*/ 	.short	0x010a
        /*072a*/ 	.byte	0x3f
	.zero		1


	//   ....[106]....
        /*072c*/ 	.word	0x00005ca0
        /*0730*/ 	.word	0x00000008
        /*0734*/ 	.word	0x00000000
        /*0738*/ 	.short	0x010a
        /*073a*/ 	.byte	0x3f
	.zero		1


	//   ....[107]....
        /*073c*/ 	.word	0x00005cf0
        /*0740*/ 	.word	0x00000009
        /*0744*/ 	.word	0x00000000
        /*0748*/ 	.short	0x010a
        /*074a*/ 	.byte	0x3f
	.zero		1


	//   ....[108]....
        /*074c*/ 	.word	0x00005d40
        /*0750*/ 	.word	0x00000008
        /*0754*/ 	.word	0x00000000
        /*0758*/ 	.short	0x010a
        /*075a*/ 	.byte	0x3f
	.zero		1


	//   ....[109]....
        /*075c*/ 	.word	0x00005d90
        /*0760*/ 	.word	0x00000009
        /*0764*/ 	.word	0x00000000
        /*0768*/ 	.short	0x010a
        /*076a*/ 	.byte	0x3f
	.zero		1


	//   ....[110]....
        /*076c*/ 	.word	0x00005de0
        /*0770*/ 	.word	0x00000008
        /*0774*/ 	.word	0x00000000
        /*0778*/ 	.short	0x010a
        /*077a*/ 	.byte	0x3f
	.zero		1


	//   ....[111]....
        /*077c*/ 	.word	0x00005e30
        /*0780*/ 	.word	0x0000000b
        /*0784*/ 	.word	0x00000000
        /*0788*/ 	.short	0x010a
        /*078a*/ 	.byte	0x3f
	.zero		1


	//----- nvinfo : EIATTR_NUM_MBARRIERS
	.align		4
.L_35:
        /*078c*/ 	.byte	0x03, 0x38
        /*078e*/ 	.short	0x0034


	//----- nvinfo : EIATTR_EXIT_INSTR_OFFSETS
	.align		4
        /*0790*/ 	.byte	0x04, 0x1c
        /*0792*/ 	.short	(.L_37 - .L_36)


	//   ....[0]....
.L_36:
        /*0794*/ 	.word	0x00000ca0


	//   ....[1]....
        /*0798*/ 	.word	0x000014a0


	//   ....[2]....
        /*079c*/ 	.word	0x00003400


	//   ....[3]....
        /*07a0*/ 	.word	0x00003950


	//   ....[4]....
        /*07a4*/ 	.word	0x00005500


	//----- nvinfo : EIATTR_MAX_THREADS
	.align		4
.L_37:
        /*07a8*/ 	.byte	0x04, 0x05
        /*07aa*/ 	.short	(.L_39 - .L_38)
.L_38:
        /*07ac*/ 	.word	0x00000180
        /*07b0*/ 	.word	0x00000001
        /*07b4*/ 	.word	0x00000001


	//----- nvinfo : EIATTR_CRS_STACK_SIZE
	.align		4
.L_39:
        /*07b8*/ 	.byte	0x04, 0x1e
        /*07ba*/ 	.short	(.L_41 - .L_40)
.L_40:
        /*07bc*/ 	.word	0x00000000


	//----- nvinfo : EIATTR_CBANK_PARAM_SIZE
	.align		4
.L_41:
        /*07c0*/ 	.byte	0x03, 0x19
        /*07c2*/ 	.short	0x0470


	//----- nvinfo : EIATTR_PARAM_CBANK
	.align		4
        /*07c4*/ 	.byte	0x04, 0x0a
        /*07c6*/ 	.short	(.L_43 - .L_42)
	.align		4
.L_42:
        /*07c8*/ 	.word	index@(.nv.constant0._ZN7cutlass13device_kernelINS_4gemm6kernel13GemmUniversalIN4cute5tupleIJiiiiEEENS1_10collective13CollectiveMmaINS1_34MainloopSm90TmaGmmaWarpSpecializedILi25ENS5_IJNS4_1CILi2EEENSA_ILi1EEESC_EEENS1_35KernelTmaWarpSpecializedCooperativeEEENS5_IJNSA_ILi128EEENSA_ILi16EEENSA_ILi32EEEEEENS_10bfloat16_tENS5_IJlSC_lEEESK_SL_NS4_8TiledMMAINS4_8MMA_AtomIJNS4_4SM904GMMA27MMA_64x16x16_F32BF16BF16_SSILNSP_5MajorE0ELSR_0ELNSP_7ScaleInE1ELSS_1EEEEEENS4_6LayoutISD_NS5_IJSC_NSA_ILi0EEESW_EEEEENS5_IJNS4_10UnderscoreESZ_SZ_EEEEENS4_13SM90_TMA_LOADENS4_14ComposedLayoutINS4_7SwizzleILi2ELi4ELi3EEENS4_18smem_ptr_flag_bitsILi16EEENSV_INS5_IJNSA_ILi8EEESI_EEENS5_IJSI_SC_EEEEEEEvNS4_8identityENS4_23SM90_TMA_LOAD_MULTICASTES1C_vS1D_EENS_8epilogue10collective6detail29Sm90TmaWarpSpecializedAdapterINS1H_15DefaultEpilogueISK_SL_SL_NS1G_6thread17LinearCombinationISK_Li1EffLNS1L_9ScaleType4KindE0ELNS_15FloatRoundStyleE2ESK_EENS1_15EpilogueDefaultEEEEEvvEEEEvNT_6ParamsE)
        /*07cc*/ 	.short	0x0210
        /*07ce*/ 	.short	0x0470


	//----- nvinfo : EIATTR_SW_WAR
	.align		4
.L_43:
        /*07d0*/ 	.byte	0x04, 0x36
        /*07d2*/ 	.short	(.L_45 - .L_44)
.L_44:
        /*07d4*/ 	.word	0x00000008
.L_45:


//--------------------- .nv.callgraph             --------------------------
	.section	.nv.callgraph,"",@"SHT_CUDA_CALLGRAPH"
	.align	4
	.sectionentsize	8
	.align		4
        /*0000*/ 	.word	0x00000000
	.align		4
        /*0004*/ 	.word	0xffffffff
	.align		4
        /*0008*/ 	.word	index@(_ZN7cutlass13device_kernelINS_4gemm6kernel13GemmUniversalIN4cute5tupleIJiiiiEEENS1_10collective13CollectiveMmaINS1_34MainloopSm90TmaGmmaWarpSpecializedILi25ENS5_IJNS4_1CILi2EEENSA_ILi1EEESC_EEENS1_35KernelTmaWarpSpecializedCooperativeEEENS5_IJNSA_ILi128EEENSA_ILi16EEENSA_ILi32EEEEEENS_10bfloat16_tENS5_IJlSC_lEEESK_SL_NS4_8TiledMMAINS4_8MMA_AtomIJNS4_4SM904GMMA27MMA_64x16x16_F32BF16BF16_SSILNSP_5MajorE0ELSR_0ELNSP_7ScaleInE1ELSS_1EEEEEENS4_6LayoutISD_NS5_IJSC_NSA_ILi0EEESW_EEEEENS5_IJNS4_10UnderscoreESZ_SZ_EEEEENS4_13SM90_TMA_LOADENS4_14ComposedLayoutINS4_7SwizzleILi2ELi4ELi3EEENS4_18smem_ptr_flag_bitsILi16EEENSV_INS5_IJNSA_ILi8EEESI_EEENS5_IJSI_SC_EEEEEEEvNS4_8identityENS4_23SM90_TMA_LOAD_MULTICASTES1C_vS1D_EENS_8epilogue10collective6detail29Sm90TmaWarpSpecializedAdapterINS1H_15DefaultEpilogueISK_SL_SL_NS1G_6thread17LinearCombinationISK_Li1EffLNS1L_9ScaleType4KindE0ELNS_15FloatRoundStyleE2ESK_EENS1_15EpilogueDefaultEEEEEvvEEEEvNT_6ParamsE)
	.align		4
        /*000c*/ 	.word	index@(__assertfail)
	.align		4
        /*0010*/ 	.word	0x00000000
	.align		4
        /*0014*/ 	.word	0xfffffffe
	.align		4
        /*0018*/ 	.word	0x00000000
	.align		4
        /*001c*/ 	.word	0xfffffffd
	.align		4
        /*0020*/ 	.word	0x00000000
	.align		4
        /*0024*/ 	.word	0xfffffffc


//--------------------- .nv.constant4             --------------------------
	.section	.nv.constant4,"a",@progbits
	.align	8
	.align		8
.nv.constant4:
        /*0000*/ 	.dword	__assertfail
	.align		8
        /*0008*/ 	.dword	__unnamed_1
	.align		8
        /*0010*/ 	.dword	_ZN39_INTERNAL_702a8c0f_4_k_cu_7a8f3841_29984cuda3std3__45__cpo5beginE
	.align		8
        /*0018*/ 	.dword	_ZN39_INTERNAL_702a8c0f_4_k_cu_7a8f3841_29984cuda3std3__45__cpo3endE
	.align		8
        /*0020*/ 	.dword	_ZN39_INTERNAL_702a8c0f_4_k_cu_7a8f3841_29984cuda3std3__45__cpo6cbeginE
	.align		8
        /*0028*/ 	.dword	_ZN39_INTERNAL_702a8c0f_4_k_cu_7a8f3841_29984cuda3std3__45__cpo4cendE
	.align		8
        /*0030*/ 	.dword	_ZN39_INTERNAL_702a8c0f_4_k_cu_7a8f3841_29984cuda3std3__441_GLOBAL__N__702a8c0f_4_k_cu_7a8f3841_29986ignoreE
	.align		8
        /*0038*/ 	.dword	_ZN39_INTERNAL_702a8c0f_4_k_cu_7a8f3841_29984cuda3std3__419piecewise_constructE
	.align		8
        /*0040*/ 	.dword	_ZN39_INTERNAL_702a8c0f_4_k_cu_7a8f3841_29984cuda3std3__48in_placeE
	.align		8
        /*0048*/ 	.dword	_ZN39_INTERNAL_702a8c0f_4_k_cu_7a8f3841_29984cuda3std6ranges3__45__cpo4swapE
	.align		8
        /*0050*/ 	.dword	_ZN39_INTERNAL_702a8c0f_4_k_cu_7a8f3841_29984cuda3std6ranges3__45__cpo9iter_moveE
	.align		8
        /*0058*/ 	.dword	_ZN39_INTERNAL_702a8c0f_4_k_cu_7a8f3841_29984cute7productE
	.align		8
        /*0060*/ 	.dword	_ZN39_INTERNAL_702a8c0f_4_k_cu_7a8f3841_29984cute1_E
	.align		8
        /*0068*/ 	.dword	$str$22
	.align		8
        /*0070*/ 	.dword	$str$23


//--------------------- .text._ZN7cutlass13device_kernelINS_4gemm6kernel13GemmUniversalIN4cute5tupleIJiiiiEEENS1_10collective13CollectiveMmaINS1_34MainloopSm90TmaGmmaWarpSpecializedILi25ENS5_IJNS4_1CILi2EEENSA_ILi1EEESC_EEENS1_35KernelTmaWarpSpecializedCooperativeEEENS5_IJNSA_ILi128EEENSA_ILi16EEENSA_ILi32EEEEEENS_10bfloat16_tENS5_IJlSC_lEEESK_SL_NS4_8TiledMMAINS4_8MMA_AtomIJNS4_4SM904GMMA27MMA_64x16x16_F32BF16BF16_SSILNSP_5MajorE0ELSR_0ELNSP_7ScaleInE1ELSS_1EEEEEENS4_6LayoutISD_NS5_IJSC_NSA_ILi0EEESW_EEEEENS5_IJNS4_10UnderscoreESZ_SZ_EEEEENS4_13SM90_TMA_LOADENS4_14ComposedLayoutINS4_7SwizzleILi2ELi4ELi3EEENS4_18smem_ptr_flag_bitsILi16EEENSV_INS5_IJNSA_ILi8EEESI_EEENS5_IJSI_SC_EEEEEEEvNS4_8identityENS4_23SM90_TMA_LOAD_MULTICASTES1C_vS1D_EENS_8epilogue10collective6detail29Sm90TmaWarpSpecializedAdapterINS1H_15DefaultEpilogueISK_SL_SL_NS1G_6thread17LinearCombinationISK_Li1EffLNS1L_9ScaleType4KindE0ELNS_15FloatRoundStyleE2ESK_EENS1_15EpilogueDefaultEEEEEvvEEEEvNT_6ParamsE --------------------------
	.section	.text._ZN7cutlass13device_kernelINS_4gemm6kernel13GemmUniversalIN4cute5tupleIJiiiiEEENS1_10collective13CollectiveMmaINS1_34MainloopSm90TmaGmmaWarpSpecializedILi25ENS5_IJNS4_1CILi2EEENSA_ILi1EEESC_EEENS1_35KernelTmaWarpSpecializedCooperativeEEENS5_IJNSA_ILi128EEENSA_ILi16EEENSA_ILi32EEEEEENS_10bfloat16_tENS5_IJlSC_lEEESK_SL_NS4_8TiledMMAINS4_8MMA_AtomIJNS4_4SM904GMMA27MMA_64x16x16_F32BF16BF16_SSILNSP_5MajorE0ELSR_0ELNSP_7ScaleInE1ELSS_1EEEEEENS4_6LayoutISD_NS5_IJSC_NSA_ILi0EEESW_EEEEENS5_IJNS4_10UnderscoreESZ_SZ_EEEEENS4_13SM90_TMA_LOADENS4_14ComposedLayoutINS4_7SwizzleILi2ELi4ELi3EEENS4_18smem_ptr_flag_bitsILi16EEENSV_INS5_IJNSA_ILi8EEESI_EEENS5_IJSI_SC_EEEEEEEvNS4_8identityENS4_23SM90_TMA_LOAD_MULTICASTES1C_vS1D_EENS_8epilogue10collective6detail29Sm90TmaWarpSpecializedAdapterINS1H_15DefaultEpilogueISK_SL_SL_NS1G_6thread17LinearCombinationISK_Li1EffLNS1L_9ScaleType4KindE0ELNS_15FloatRoundStyleE2ESK_EENS1_15EpilogueDefaultEEEEEvvEEEEvNT_6ParamsE,"ax",@progbits
	.align	128
.text._ZN7cutlass13device_kernelINS_4gemm6kernel13GemmUniversalIN4cute5tupleIJiiiiEEENS1_10collective13CollectiveMmaINS1_34MainloopSm90TmaGmmaWarpSpecializedILi25ENS5_IJNS4_1CILi2EEENSA_ILi1EEESC_EEENS1_35KernelTmaWarpSpecializedCooperativeEEENS5_IJNSA_ILi128EEENSA_ILi16EEENSA_ILi32EEEEEENS_10bfloat16_tENS5_IJlSC_lEEESK_SL_NS4_8TiledMMAINS4_8MMA_AtomIJNS4_4SM904GMMA27MMA_64x16x16_F32BF16BF16_SSILNSP_5MajorE0ELSR_0ELNSP_7ScaleInE1ELSS_1EEEEEENS4_6LayoutISD_NS5_IJSC_NSA_ILi0EEESW_EEEEENS5_IJNS4_10UnderscoreESZ_SZ_EEEEENS4_13SM90_TMA_LOADENS4_14ComposedLayoutINS4_7SwizzleILi2ELi4ELi3EEENS4_18smem_ptr_flag_bitsILi16EEENSV_INS5_IJNSA_ILi8EEESI_EEENS5_IJSI_SC_EEEEEEEvNS4_8identityENS4_23SM90_TMA_LOAD_MULTICASTES1C_vS1D_EENS_8epilogue10collective6detail29Sm90TmaWarpSpecializedAdapterINS1H_15DefaultEpilogueISK_SL_SL_NS1G_6thread17LinearCombinationISK_Li1EffLNS1L_9ScaleType4KindE0ELNS_15FloatRoundStyleE2ESK_EENS1_15EpilogueDefaultEEEEEvvEEEEvNT_6ParamsE:
        .type           _ZN7cutlass13device_kernelINS_4gemm6kernel13GemmUniversalIN4cute5tupleIJiiiiEEENS1_10collective13CollectiveMmaINS1_34MainloopSm90TmaGmmaWarpSpecializedILi25ENS5_IJNS4_1CILi2EEENSA_ILi1EEESC_EEENS1_35KernelTmaWarpSpecializedCooperativeEEENS5_IJNSA_ILi128EEENSA_ILi16EEENSA_ILi32EEEEEENS_10bfloat16_tENS5_IJlSC_lEEESK_SL_NS4_8TiledMMAINS4_8MMA_AtomIJNS4_4SM904GMMA27MMA_64x16x16_F32BF16BF16_SSILNSP_5MajorE0ELSR_0ELNSP_7ScaleInE1ELSS_1EEEEEENS4_6LayoutISD_NS5_IJSC_NSA_ILi0EEESW_EEEEENS5_IJNS4_10UnderscoreESZ_SZ_EEEEENS4_13SM90_TMA_LOADENS4_14ComposedLayoutINS4_7SwizzleILi2ELi4ELi3EEENS4_18smem_ptr_flag_bitsILi16EEENSV_INS5_IJNSA_ILi8EEESI_EEENS5_IJSI_SC_EEEEEEEvNS4_8identityENS4_23SM90_TMA_LOAD_MULTICASTES1C_vS1D_EENS_8epilogue10collective6detail29Sm90TmaWarpSpecializedAdapterINS1H_15DefaultEpilogueISK_SL_SL_NS1G_6thread17LinearCombinationISK_Li1EffLNS1L_9ScaleType4KindE0ELNS_15FloatRoundStyleE2ESK_EENS1_15EpilogueDefaultEEEEEvvEEEEvNT_6ParamsE,@function
        .size           _ZN7cutlass13device_kernelINS_4gemm6kernel13GemmUniversalIN4cute5tupleIJiiiiEEENS1_10collective13CollectiveMmaINS1_34MainloopSm90TmaGmmaWarpSpecializedILi25ENS5_IJNS4_1CILi2EEENSA_ILi1EEESC_EEENS1_35KernelTmaWarpSpecializedCooperativeEEENS5_IJNSA_ILi128EEENSA_ILi16EEENSA_ILi32EEEEEENS_10bfloat16_tENS5_IJlSC_lEEESK_SL_NS4_8TiledMMAINS4_8MMA_AtomIJNS4_4SM904GMMA27MMA_64x16x16_F32BF16BF16_SSILNSP_5MajorE0ELSR_0ELNSP_7ScaleInE1ELSS_1EEEEEENS4_6LayoutISD_NS5_IJSC_NSA_ILi0EEESW_EEEEENS5_IJNS4_10UnderscoreESZ_SZ_EEEEENS4_13SM90_TMA_LOADENS4_14ComposedLayoutINS4_7SwizzleILi2ELi4ELi3EEENS4_18smem_ptr_flag_bitsILi16EEENSV_INS5_IJNSA_ILi8EEESI_EEENS5_IJSI_SC_EEEEEEEvNS4_8identityENS4_23SM90_TMA_LOAD_MULTICASTES1C_vS1D_EENS_8epilogue10collective6detail29Sm90TmaWarpSpecializedAdapterINS1H_15DefaultEpilogueISK_SL_SL_NS1G_6thread17LinearCombinationISK_Li1EffLNS1L_9ScaleType4KindE0ELNS_15FloatRoundStyleE2ESK_EENS1_15EpilogueDefaultEEEEEvvEEEEvNT_6ParamsE,(.L_x_128 - _ZN7cutlass13device_kernelINS_4gemm6kernel13GemmUniversalIN4cute5tupleIJiiiiEEENS1_10collective13CollectiveMmaINS1_34MainloopSm90TmaGmmaWarpSpecializedILi25ENS5_IJNS4_1CILi2EEENSA_ILi1EEESC_EEENS1_35KernelTmaWarpSpecializedCooperativeEEENS5_IJNSA_ILi128EEENSA_ILi16EEENSA_ILi32EEEEEENS_10bfloat16_tENS5_IJlSC_lEEESK_SL_NS4_8TiledMMAINS4_8MMA_AtomIJNS4_4SM904GMMA27MMA_64x16x16_F32BF16BF16_SSILNSP_5MajorE0ELSR_0ELNSP_7ScaleInE1ELSS_1EEEEEENS4_6LayoutISD_NS5_IJSC_NSA_ILi0EEESW_EEEEENS5_IJNS4_10UnderscoreESZ_SZ_EEEEENS4_13SM90_TMA_LOADENS4_14ComposedLayoutINS4_7SwizzleILi2ELi4ELi3EEENS4_18smem_ptr_flag_bitsILi16EEENSV_INS5_IJNSA_ILi8EEESI_EEENS5_IJSI_SC_EEEEEEEvNS4_8identityENS4_23SM90_TMA_LOAD_MULTICASTES1C_vS1D_EENS_8epilogue10collective6detail29Sm90TmaWarpSpecializedAdapterINS1H_15DefaultEpilogueISK_SL_SL_NS1G_6thread17LinearCombinationISK_Li1EffLNS1L_9ScaleType4KindE0ELNS_15FloatRoundStyleE2ESK_EENS1_15EpilogueDefaultEEEEEvvEEEEvNT_6ParamsE)
        .other          _ZN7cutlass13device_kernelINS_4gemm6kernel13GemmUniversalIN4cute5tupleIJiiiiEEENS1_10collective13CollectiveMmaINS1_34MainloopSm90TmaGmmaWarpSpecializedILi25ENS5_IJNS4_1CILi2EEENSA_ILi1EEESC_EEENS1_35KernelTmaWarpSpecializedCooperativeEEENS5_IJNSA_ILi128EEENSA_ILi16EEENSA_ILi32EEEEEENS_10bfloat16_tENS5_IJlSC_lEEESK_SL_NS4_8TiledMMAINS4_8MMA_AtomIJNS4_4SM904GMMA27MMA_64x16x16_F32BF16BF16_SSILNSP_5MajorE0ELSR_0ELNSP_7ScaleInE1ELSS_1EEEEEENS4_6LayoutISD_NS5_IJSC_NSA_ILi0EEESW_EEEEENS5_IJNS4_10UnderscoreESZ_SZ_EEEEENS4_13SM90_TMA_LOADENS4_14ComposedLayoutINS4_7SwizzleILi2ELi4ELi3EEENS4_18smem_ptr_flag_bitsILi16EEENSV_INS5_IJNSA_ILi8EEESI_EEENS5_IJSI_SC_EEEEEEEvNS4_8identityENS4_23SM90_TMA_LOAD_MULTICASTES1C_vS1D_EENS_8epilogue10collective6detail29Sm90TmaWarpSpecializedAdapterINS1H_15DefaultEpilogueISK_SL_SL_NS1G_6thread17LinearCombinationISK_Li1EffLNS1L_9ScaleType4KindE0ELNS_15FloatRoundStyleE2ESK_EENS1_15EpilogueDefaultEEEEEvvEEEEvNT_6ParamsE,@"STO_CUDA_ENTRY STV_DEFAULT"
_ZN7cutlass13device_kernelINS_4gemm6kernel13GemmUniversalIN4cute5tupleIJiiiiEEENS1_10collective13CollectiveMmaINS1_34MainloopSm90TmaGmmaWarpSpecializedILi25ENS5_IJNS4_1CILi2EEENSA_ILi1EEESC_EEENS1_35KernelTmaWarpSpecializedCooperativeEEENS5_IJNSA_ILi128EEENSA_ILi16EEENSA_ILi32EEEEEENS_10bfloat16_tENS5_IJlSC_lEEESK_SL_NS4_8TiledMMAINS4_8MMA_AtomIJNS4_4SM904GMMA27MMA_64x16x16_F32BF16BF16_SSILNSP_5MajorE0ELSR_0ELNSP_7ScaleInE1ELSS_1EEEEEENS4_6LayoutISD_NS5_IJSC_NSA_ILi0EEESW_EEEEENS5_IJNS4_10UnderscoreESZ_SZ_EEEEENS4_13SM90_TMA_LOADENS4_14ComposedLayoutINS4_7SwizzleILi2ELi4ELi3EEENS4_18smem_ptr_flag_bitsILi16EEENSV_INS5_IJNSA_ILi8EEESI_EEENS5_IJSI_SC_EEEEEEEvNS4_8identityENS4_23SM90_TMA_LOAD_MULTICASTES1C_vS1D_EENS_8epilogue10collective6detail29Sm90TmaWarpSpecializedAdapterINS1H_15DefaultEpilogueISK_SL_SL_NS1G_6thread17LinearCombinationISK_Li1EffLNS1L_9ScaleType4KindE0ELNS_15FloatRoundStyleE2ESK_EENS1_15EpilogueDefaultEEEEEvvEEEEvNT_6ParamsE:
[----:B------:R-:W0:Y:S01]  /*0000*/  LDC R1, c[0x0][0x28] ;  /* 0x00000a00ff017b82 */ /* 0x000e220000000800 */
[----:B------:R-:W1:Y:S01]  /*0010*/  S2R R40, SR_TID.X ;  /* 0x0000000000287919 */ /* 0x000e620000002100 */
[----:B------:R-:W-:Y:S01]  /*0020*/  ELECT P0, URZ, PT ;  /* 0x00000000003f782f */ /* 0x000fe20003800000 */
[----:B------:R-:W-:Y:S01]  /*0030*/  BSSY B0, `(.L_x_0) ;  /* 0x000000f000007945 */ /* 0x000fe20003800000 */
[--C-:B-1----:R-:W-:Y:S02]  /*0040*/  SHF.R.U32.HI R0, RZ, 0x5, R40.reuse ;  /* 0x00000005ff007819 */ /* 0x102fe40000011628 */
[----:B------:R-:W-:-:S03]  /*0050*/  SHF.R.U32.HI R6, RZ, 0x7, R40 ;  /* 0x00000007ff067819 */ /* 0x000fc60000011628 */
[----:B------:R-:W1:Y:S04]  /*0060*/  SHFL.IDX PT, R2, R0, RZ, 0x1f ;  /* 0x00001fff00027589 */ /* 0x000e6800000e0000 */
[----:B------:R2:W3:Y:S01]  /*0070*/  SHFL.IDX PT, R5, R6, RZ, 0x1f ;  /* 0x00001fff06057589 */ /* 0x0004e200000e0000 */
[----:B-1----:R-:W-:-:S13]  /*0080*/  ISETP.NE.OR P0, PT, R2, RZ, !P0 ;  /* 0x000000ff0200720c */ /* 0x002fda0004705670 */
[----:B0-23--:R-:W-:Y:S05]  /*0090*/  @P0 BRA `(.L_x_1) ;  /* 0x0000000000200947 */ /* 0x00dfea0003800000 */
[----:B------:R-:W-:Y:S02]  /*00a0*/  ULDC.64 UR4, c[0x0][0x198] ;  /* 0x0000660000047ab9 */ /* 0x000fe40000000a00 */
[----:B------:R-:W-:Y:S02]  /*00b0*/  UIADD3 UR6, UP0, UR4, 0xf0, URZ ;  /* 0x000000f004067890 */ /* 0x000fe4000ff1e03f */
[----:B------:R-:W-:Y:S02]  /*00c0*/  UIADD3 UR4, UP1, UR4, 0x1f0, URZ ;  /* 0x000001f004047890 */ /* 0x000fe4000ff3e03f */
[----:B------:R-:W-:Y:S02]  /*00d0*/  UIADD3.X UR7, URZ, UR5, URZ, UP0, !UPT ;  /* 0x000000053f077290 */ /* 0x000fe400087fe43f */
[----:B------:R-:W-:-:S07]  /*00e0*/  UIADD3.X UR5, URZ, UR5, URZ, UP1, !UPT ;  /* 0x000000053f057290 */ /* 0x000fce0008ffe43f */
[----:B------:R0:W-:Y:S02]  /*00f0*/  UTMACCTL.PF [UR6] ;  /* 0x00000000060079b9 */ /* 0x0001e40008040000 */
[----:B------:R0:W-:Y:S02]  /*0100*/  UTMACCTL.PF [UR4] ;  /* 0x00000000040079b9 */ /* 0x0001e40008040000 */
[----:B0-----:R-:W-:Y:S01]  /*0110*/  NOP ;  /* 0x0000000000007918 */ /* 0x001fe20000000000 */
.L_x_1:
[----:B------:R-:W-:Y:S05]  /*0120*/  BSYNC B0 ;  /* 0x0000000000007941 */ /* 0x000fea0003800000 */
.L_x_0:
[----:B------:R-:W0:Y:S02]  /*0130*/  SHFL.IDX PT, R3, R0, RZ, 0x1f ;  /* 0x00001fff00037589 */ /* 0x000e2400000e0000 */
[----:B0-----:R-:W-:-:S13]  /*0140*/  ISETP.NE.AND P0, PT, R3, RZ, PT ;  /* 0x000000ff0300720c */ /* 0x001fda0003f05270 */
[----:B------:R-:W-:Y:S05]  /*0150*/  @P0 BRA `(.L_x_2) ;  /* 0x00000004000c0947 */ /* 0x000fea0003800000 */
[----:B------:R-:W-:Y:S01]  /*0160*/  ELECT P0, URZ, PT ;  /* 0x00000000003f782f */ /* 0x000fe20003800000 */
[----:B------:R-:W-:-:S12]  /*0170*/  BSSY B0, `(.L_x_2) ;  /* 0x0000041000007945 */ /* 0x000fd80003800000 */
[----:B------:R-:W-:Y:S05]  /*0180*/  @!P0 BRA `(.L_x_3) ;  /* 0x0000000000fc8947 */ /* 0x000fea0003800000 */
[----:B------:R-:W0:Y:S01]  /*0190*/  S2UR UR8, SR_CgaCtaId ;  /* 0x00000000000879c3 */ /* 0x000e220000008800 */
[----:B------:R-:W-:Y:S01]  /*01a0*/  UMOV UR4, 0x400 ;  /* 0x0000040000047882 */ /* 0x000fe20000000000 */
[----:B------:R-:W-:Y:S01]  /*01b0*/  UMOV UR5, 0x1 ;  /* 0x0000000100057882 */ /* 0x000fe20000000000 */
[----:B------:R-:W-:Y:S02]  /*01c0*/  UMOV UR6, 0x4 ;  /* 0x0000000400067882 */ /* 0x000fe40000000000 */
[----:B------:R-:W-:-:S04]  /*01d0*/  UIADD3 UR6, -UR6, 0x100000, URZ ;  /* 0x0010000006067890 */ /* 0x000fc8000fffe13f */
[----:B------:R-:W-:Y:S02]  /*01e0*/  USHF.L.U32 UR7, UR6, 0xb, URZ ;  /* 0x0000000b06077899 */ /* 0x000fe4000800063f */
[----:B------:R-:W-:Y:S02]  /*01f0*/  USHF.L.U32 UR6, UR6, 0x1, URZ ;  /* 0x0000000106067899 */ /* 0x000fe4000800063f */
[----:B0-----:R-:W-:Y:S02]  /*0200*/  ULEA UR8, UR8, UR4, 0x18 ;  /* 0x0000000408087291 */ /* 0x001fe4000f8ec03f */
[----:B------:R-:W-:-:S04]  /*0210*/  UIADD3 UR4, -UR5, 0x100000, URZ ;  /* 0x0010000005047890 */ /* 0x000fc8000fffe13f */
[----:B------:R-:W-:Y:S02]  /*0220*/  USHF.L.U32 UR5, UR4, 0xb, URZ ;  /* 0x0000000b04057899 */ /* 0x000fe4000800063f */
[----:B------:R-:W-:Y:S01]  /*0230*/  USHF.L.U32 UR4, UR4, 0x1, URZ ;  /* 0x0000000104047899 */ /* 0x000fe2000800063f */
[----:B------:R-:W0:Y:S11]  /*0240*/  FENCE.VIEW.ASYNC.S ;  /* 0x00000000000073c6 */ /* 0x000e360000000000 */
[----:B0-----:R0:W1:Y:S01]  /*0250*/  SYNCS.EXCH.64 URZ, [UR8], UR4 ;  /* 0x00000004083f75b2 */ /* 0x0010620008000100 */
[----:B------:R0:W2:Y:S01]  /*0260*/  SYNCS.EXCH.64 URZ, [UR8+0xc8], UR6 ;  /* 0x0000c806083f75b2 */ /* 0x0000a20008000100 */
[----:B------:R0:W3:Y:S01]  /*0270*/  SYNCS.EXCH.64 URZ, [UR8+0x8], UR4 ;  /* 0x00000804083f75b2 */ /* 0x0000e20008000100 */
[----:B------:R0:W4:Y:S01]  /*0280*/  SYNCS.EXCH.64 URZ, [UR8+0xd0], UR6 ;  /* 0x0000d006083f75b2 */ /* 0x0001220008000100 */
[----:B------:R0:W0:Y:S01]  /*0290*/  SYNCS.EXCH.64 URZ, [UR8+0x10], UR4 ;  /* 0x00001004083f75b2 */ /* 0x0000220008000100 */
        /* <DEDUP_REMOVED lines=45> */
[----:B-1234-:R-:W-:Y:S01]  /*0570*/  NOP ;  /* 0x0000000000007918 */ /* 0x01efe20000000000 */
.L_x_3:
[----:B0-----:R-:W-:Y:S05]  /*0580*/  BSYNC B0 ;  /* 0x0000000000007941 */ /* 0x001fea0003800000 */
.L_x_2:
[----:B------:R-:W-:Y:S01]  /*0590*/  SHF.R.S32.HI R7, RZ, 0x1f, R40 ;  /* 0x0000001fff077819 */ /* 0x000fe20000011428 */
[----:B------:R-:W0:Y:S01]  /*05a0*/  SHFL.IDX PT, R0, R0, RZ, 0x1f ;  /* 0x00001fff00007589 */ /* 0x000e2200000e0000 */
[----:B------:R-:W1:Y:S01]  /*05b0*/  S2UR UR8, SR_CTAID.X ;  /* 0x00000000000879c3 */ /* 0x000e620000002500 */
[----:B------:R-:W-:Y:S02]  /*05c0*/  ELECT P0, URZ, PT ;  /* 0x00000000003f782f */ /* 0x000fe40003800000 */
[----:B------:R-:W-:Y:S01]  /*05d0*/  LEA.HI R7, R7, R40, RZ, 0x7 ;  /* 0x0000002807077211 */ /* 0x000fe200078f38ff */
[----:B------:R-:W2:Y:S01]  /*05e0*/  S2R R4, SR_CTAID.Y ;  /* 0x0000000000047919 */ /* 0x000ea20000002600 */
[----:B------:R-:W-:Y:S01]  /*05f0*/  SHF.R.S32.HI R10, RZ, 0x1f, R3 ;  /* 0x0000001fff0a7819 */ /* 0x000fe20000011403 */
[----:B------:R-:W-:Y:S01]  /*0600*/  ULDC UR4, c[0x0][0x150] ;  /* 0x0000540000047ab9 */ /* 0x000fe20000000800 */
[----:B------:R-:W-:Y:S01]  /*0610*/  LOP3.LUT R7, R7, 0xffffff80, RZ, 0xc0, !PT ;  /* 0xffffff8007077812 */ /* 0x000fe200078ec0ff */
[----:B------:R-:W-:Y:S01]  /*0620*/  NOP ;  /* 0x0000000000007918 */ /* 0x000fe20000000000 */
[----:B------:R-:W-:Y:S01]  /*0630*/  LEA.HI R10, R10, R3, RZ, 0x2 ;  /* 0x000000030a0a7211 */ /* 0x000fe200078f10ff */
[----:B------:R-:W3:Y:S01]  /*0640*/  LDC R12, c[0x0][0x144] ;  /* 0x00005100ff0c7b82 */ /* 0x000ee20000000800 */
[----:B------:R-:W-:Y:S01]  /*0650*/  NOP ;  /* 0x0000000000007918 */ /* 0x000fe20000000000 */
[----:B------:R-:W-:Y:S01]  /*0660*/  IMAD.IADD R8, R40, 0x1, -R7 ;  /* 0x0000000128087824 */ /* 0x000fe200078e0a07 */
[----:B------:R-:W-:Y:S01]  /*0670*/  LOP3.LUT R10, R10, 0x3ffffffc, RZ, 0xc0, !PT ;  /* 0x3ffffffc0a0a7812 */ /* 0x000fe200078ec0ff */
[----:B------:R-:W-:Y:S01]  /*0680*/  IMAD.MOV.U32 R22, RZ, RZ, 0x1 ;  /* 0x00000001ff167424 */ /* 0x000fe200078e00ff */
[----:B------:R-:W-:-:S02]  /*0690*/  ISETP.NE.AND P3, PT, R5, RZ, PT ;  /* 0x000000ff0500720c */ /* 0x000fc40003f65270 */
[----:B------:R-:W-:Y:S01]  /*06a0*/  SHF.R.S32.HI R7, RZ, 0x1f, R8 ;  /* 0x0000001fff077819 */ /* 0x000fe20000011408 */
[----:B------:R-:W-:Y:S01]  /*06b0*/  IMAD.IADD R10, R3, 0x1, -R10 ;  /* 0x00000001030a7824 */ /* 0x000fe200078e0a0a */
[----:B------:R-:W4:Y:S02]  /*06c0*/  LDC R14, c[0x0][0x140] ;  /* 0x00005000ff0e7b82 */ /* 0x000f240000000800 */
[----:B------:R-:W-:Y:S02]  /*06d0*/  LEA.HI R7, R7, R8, RZ, 0x3 ;  /* 0x0000000807077211 */ /* 0x000fe400078f18ff */
[----:B0-----:R-:W-:Y:S02]  /*06e0*/  ISETP.NE.OR P0, PT, R0, RZ, !P0 ;  /* 0x000000ff0000720c */ /* 0x001fe40004705670 */
[--C-:B------:R-:W-:Y:S02]  /*06f0*/  SHF.R.S32.HI R0, RZ, 0x3, R7.reuse ;  /* 0x00000003ff007819 */ /* 0x100fe40000011407 */
[----:B------:R-:W-:-:S02]  /*0700*/  SHF.R.S32.HI R7, RZ, 0x1f, R7 ;  /* 0x0000001fff077819 */ /* 0x000fc40000011407 */
[----:B-1----:R-:W-:Y:S02]  /*0710*/  I2FP.F32.U32 R9, UR8 ;  /* 0x0000000800097c45 */ /* 0x002fe40008201000 */
[----:B------:R-:W-:-:S03]  /*0720*/  LEA.HI R7, R7, R0, RZ, 0x2 ;  /* 0x0000000007077211 */ /* 0x000fc600078f10ff */
[----:B------:R-:W-:Y:S01]  /*0730*/  FMUL R9, R9, UR4 ;  /* 0x0000000409097c20 */ /* 0x000fe20008400000 */
[----:B------:R-:W-:Y:S01]  /*0740*/  LOP3.LUT R7, R7, 0xfffffffc, RZ, 0xc0, !PT ;  /* 0xfffffffc07077812 */ /* 0x000fe200078ec0ff */
[----:B------:R-:W-:Y:S01]  /*0750*/  VOTEU.ALL UP0, P0 ;  /* 0x00000000003f7886 */ /* 0x000fe20000000000 */
[----:B--2---:R-:W-:Y:S01]  /*0760*/  I2FP.F32.U32 R3, R4 ;  /* 0x0000000400037245 */ /* 0x004fe20000201000 */
[----:B------:R-:W-:Y:S01]  /*0770*/  ULDC UR4, c[0x0][0x154] ;  /* 0x0000550000047ab9 */ /* 0x000fe20000000800 */
[----:B------:R-:W-:Y:S01]  /*0780*/  VOTEU.ALL UP1, P0 ;  /* 0x00000000003f7886 */ /* 0x000fe20000020000 */
[----:B------:R-:W0:Y:S01]  /*0790*/  F2I.U32.TRUNC.NTZ R9, R9 ;  /* 0x0000000900097305 */ /* 0x000e22000020f000 */
[----:B------:R-:W-:Y:S01]  /*07a0*/  IMAD.IADD R7, R0, 0x1, -R7 ;  /* 0x0000000100077824 */ /* 0x000fe200078e0a07 */
[----:B------:R-:W1:Y:S01]  /*07b0*/  @!UP0 S2UR UR7, SR_CgaCtaId ;  /* 0x00000000000789c3 */ /* 0x000e620000008800 */
[----:B------:R-:W-:Y:S01]  /*07c0*/  FMUL R13, R3, UR4 ;  /* 0x00000004030d7c20 */ /* 0x000fe20008400000 */
[----:B------:R-:W-:Y:S01]  /*07d0*/  UMOV UR4, 0x20 ;  /* 0x0000002000047882 */ /* 0x000fe20000000000 */
[----:B------:R-:W-:Y:S01]  /*07e0*/  IMAD R10, R10, 0x4, R7 ;  /* 0x000000040a0a7824 */ /* 0x000fe200078e0207 */
[----:B------:R-:W-:Y:S01]  /*07f0*/  @!UP0 UMOV UR6, 0x400 ;  /* 0x0000040000068882 */ /* 0x000fe20000000000 */
[----:B------:R-:W-:-:S04]  /*0800*/  @!UP0 UIADD3 UR4, -UR4, 0x100000, URZ ;  /* 0x0010000004048890 */ /* 0x000fc8000fffe13f */
[----:B------:R-:W-:Y:S02]  /*0810*/  @!UP0 USHF.L.U32 UR5, UR4, 0xb, URZ ;  /* 0x0000000b04058899 */ /* 0x000fe4000800063f */
[----:B------:R-:W-:Y:S01]  /*0820*/  @!UP0 USHF.L.U32 UR4, UR4, 0x1, URZ ;  /* 0x0000000104048899 */ /* 0x000fe2000800063f */
[----:B----4-:R-:W-:Y:S01]  /*0830*/  ISETP.EQ.U32.AND P2, PT, R14, 0x1, PT ;  /* 0x000000010e00780c */ /* 0x010fe20003f42070 */
[----:B------:R-:W2:Y:S01]  /*0840*/  F2I.U32.TRUNC.NTZ R13, R13 ;  /* 0x0000000d000d7305 */ /* 0x000ea2000020f000 */
[C---:B------:R-:W-:Y:S01]  /*0850*/  LEA.HI R0, R10.reuse, R10, RZ, 0x1 ;  /* 0x0000000a0a007211 */ /* 0x040fe200078f08ff */
[----:B------:R-:W4:Y:S01]  /*0860*/  LDC R7, c[0x0][0x148] ;  /* 0x00005200ff077b82 */ /* 0x000f220000000800 */
[----:B------:R-:W-:Y:S02]  /*0870*/  IMAD.SHL.U32 R23, R10, 0x4, RZ ;  /* 0x000000040a177824 */ /* 0x000fe400078e00ff */
[----:B------:R-:W-:Y:S01]  /*0880*/  LOP3.LUT R11, R0, 0xfffffffe, RZ, 0xc0, !PT ;  /* 0xfffffffe000b7812 */ /* 0x000fe200078ec0ff */
[----:B0-----:R-:W-:Y:S01]  /*0890*/  IMAD.MOV R15, RZ, RZ, -R9 ;  /* 0x000000ffff0f7224 */ /* 0x001fe200078e0a09 */
[----:B------:R-:W-:-:S02]  /*08a0*/  SHF.R.S32.HI R9, RZ, 0x1f, R2 ;  /* 0x0000001fff097819 */ /* 0x000fc40000011402 */
[----:B------:R-:W-:Y:S01]  /*08b0*/  LOP3.LUT R23, R10, 0xc, R23, 0x78, !PT ;  /* 0x0000000c0a177812 */ /* 0x000fe200078e7817 */
[----:B---3--:R-:W-:Y:S01]  /*08c0*/  IMAD R3, R12, R15, UR8 ;  /* 0x000000080c037e24 */ /* 0x008fe2000f8e020f */
[----:B------:R-:W-:Y:S01]  /*08d0*/  LEA.HI R9, R9, R2, RZ, 0x2 ;  /* 0x0000000209097211 */ /* 0x000fe200078f10ff */
[----:B------:R-:W-:Y:S02]  /*08e0*/  IMAD.IADD R0, R10, 0x1, -R11 ;  /* 0x000000010a007824 */ /* 0x000fe400078e0a0b */
[----:B------:R-:W-:Y:S01]  /*08f0*/  VIADD R10, R5, 0xffffffff ;  /* 0xffffffff050a7836 */ /* 0x000fe20000000000 */
[----:B------:R-:W-:Y:S01]  /*0900*/  LOP3.LUT R9, R9, 0xfffffffc, RZ, 0xc0, !PT ;  /* 0xfffffffc09097812 */ /* 0x000fe200078ec0ff */
[----:B--2---:R-:W-:Y:S01]  /*0910*/  IMAD.MOV R24, RZ, RZ, -R13 ;  /* 0x000000ffff187224 */ /* 0x004fe200078e0a0d */
[----:B------:R-:W-:Y:S01]  /*0920*/  ISETP.NE.AND P4, PT, R0, R3, PT ;  /* 0x000000030000720c */ /* 0x000fe20003f85270 */
[----:B-1----:R-:W-:Y:S01]  /*0930*/  @!UP0 ULEA UR6, UR7, UR6, 0x18 ;  /* 0x0000000607068291 */ /* 0x002fe2000f8ec03f */
[----:B------:R-:W-:Y:S01]  /*0940*/  ISETP.GE.U32.AND P6, PT, R10, 0x2, PT ;  /* 0x000000020a00780c */ /* 0x000fe20003fc6070 */
[----:B------:R-:W-:Y:S01]  /*0950*/  IMAD.IADD R2, R2, 0x1, -R9 ;  /* 0x0000000102027824 */ /* 0x000fe200078e0a09 */
[----:B------:R-:W-:Y:S01]  /*0960*/  VOTEU.ALL UP0, P0 ;  /* 0x00000000003f7886 */ /* 0x000fe20000000000 */
[----:B------:R-:W-:-:S03]  /*0970*/  LOP3.LUT P0, RZ, R8, 0x7, RZ, 0xc0, !PT ;  /* 0x0000000708ff7812 */ /* 0x000fc6000780c0ff */
[C---:B------:R-:W-:Y:S01]  /*0980*/  ISETP.NE.AND P1, PT, R2.reuse, 0x3, PT ;  /* 0x000000030200780c */ /* 0x040fe20003f25270 */
[----:B----4-:R-:W-:Y:S01]  /*0990*/  IMAD R9, R7, R24, R4 ;  /* 0x0000001807097224 */ /* 0x010fe200078e0204 */
[C---:B------:R-:W-:Y:S02]  /*09a0*/  ISETP.LT.U32.AND P0, PT, R23.reuse, 0x2, !P0 ;  /* 0x000000021700780c */ /* 0x040fe40004701070 */
[----:B------:R-:W-:Y:S01]  /*09b0*/  ISETP.EQ.OR P1, PT, R2, RZ, !P1 ;  /* 0x000000ff0200720c */ /* 0x000fe20004f22670 */
[----:B------:R-:W0:Y:S02]  /*09c0*/  FENCE.VIEW.ASYNC.S ;  /* 0x00000000000073c6 */ /* 0x000e240000000000 */
[----:B0-----:R0:W1:Y:S01]  /*09d0*/  @!UP0 SYNCS.EXCH.64 URZ, [UR6+0x1a0], UR4 ;  /* 0x0001a004063f85b2 */ /* 0x0010620008000100 */
[----:B------:R-:W-:Y:S02]  /*09e0*/  @P4 LEA.HI R0, R23, R23, RZ, 0x1 ;  /* 0x0000001717004211 */ /* 0x000fe400078f08ff */
[----:B------:R-:W-:-:S02]  /*09f0*/  ISETP.EQ.AND P1, PT, R5, RZ, P1 ;  /* 0x000000ff0500720c */ /* 0x000fc40000f22270 */
[----:B------:R-:W-:Y:S02]  /*0a00*/  @P4 SHF.R.S32.HI R0, RZ, 0x1, R0 ;  /* 0x00000001ff004819 */ /* 0x000fe40000011400 */
[----:B------:R-:W-:Y:S02]  /*0a10*/  SEL R16, RZ, 0x1, !P1 ;  /* 0x00000001ff107807 */ /* 0x000fe40004800000 */
[----:B------:R-:W-:Y:S02]  /*0a20*/  @P4 ISETP.NE.AND P5, PT, R0, R9, PT ;  /* 0x000000090000420c */ /* 0x000fe40003fa5270 */
[----:B------:R-:W-:Y:S02]  /*0a30*/  SEL R9, RZ, 0x1, !P0 ;  /* 0x00000001ff097807 */ /* 0x000fe40004000000 */
[----:B------:R-:W-:Y:S02]  /*0a40*/  @P4 SEL R22, RZ, 0x1, P5 ;  /* 0x00000001ff164807 */ /* 0x000fe40002800000 */
[----:B------:R-:W-:Y:S01]  /*0a50*/  LOP3.LUT R0, R40, 0x7f, RZ, 0xc0, !PT ;  /* 0x0000007f28007812 */ /* 0x000fe200078ec0ff */
[----:B------:R0:W2:Y:S01]  /*0a60*/  @!UP1 SYNCS.EXCH.64 URZ, [UR6+0x1a8], UR4 ;  /* 0x0001a804063f95b2 */ /* 0x0000a20008000100 */
[----:B------:R-:W-:Y:S01]  /*0a70*/  LOP3.LUT R22, R22, R9, RZ, 0xc0, !PT ;  /* 0x0000000916167212 */ /* 0x000fe200078ec0ff */
[----:B------:R-:W-:Y:S01]  /*0a80*/  NOP ;  /* 0x0000000000007918 */ /* 0x000fe20000000000 */
[----:B------:R-:W-:Y:S01]  /*0a90*/  SEL R16, R16, 0x2, P6 ;  /* 0x0000000210107807 */ /* 0x000fe20003000000 */
[----:B------:R-:W-:Y:S06]  /*0aa0*/  @!P2 BRA `(.L_x_4) ;  /* 0x000000000008a947 */ /* 0x000fec0003800000 */
[----:B-12---:R-:W-:Y:S01]  /*0ab0*/  UCGABAR_ARV ;  /* 0x00000000000079c7 */ /* 0x006fe20008000000 */
[----:B------:R-:W-:Y:S05]  /*0ac0*/  BRA `(.L_x_5) ;  /* 0x0000000000047947 */ /* 0x000fea0003800000 */
.L_x_4:
[----:B-12---:R-:W-:Y:S01]  /*0ad0*/  NOP ;  /* 0x0000000000007918 */ /* 0x006fe20000000000 */
.L_x_5:
[----:B------:R-:W1:Y:S01]  /*0ae0*/  LDC R17, c[0x0][0x65c] ;  /* 0x00019700ff117b82 */ /* 0x000e620000000800 */
[----:B------:R-:W-:Y:S02]  /*0af0*/  IMAD.U32 R8, RZ, RZ, UR8 ;  /* 0x00000008ff087e24 */ /* 0x000fe4000f8e00ff */
[----:B------:R-:W-:Y:S01]  /*0b00*/  IMAD.MOV.U32 R9, RZ, RZ, RZ ;  /* 0x000000ffff097224 */ /* 0x000fe200078e00ff */
[----:B-1----:R-:W-:-:S04]  /*0b10*/  ISETP.NE.AND P1, PT, R17, 0x1, PT ;  /* 0x000000011100780c */ /* 0x002fc80003f25270 */
[----:B------:R-:W-:-:S09]  /*0b20*/  P2R R5, PR, RZ, 0x2 ;  /* 0x00000002ff057803 */ /* 0x000fd20000000000 */
[----:B------:R-:W1:Y:S01]  /*0b30*/  @P1 LDC R19, c[0x0][0x10] ;  /* 0x00000400ff131b82 */ /* 0x000e620000000800 */
[----:B------:R-:W-:Y:S02]  /*0b40*/  @P1 IMAD.MOV.U32 R5, RZ, RZ, RZ ;  /* 0x000000ffff051224 */ /* 0x000fe400078e00ff */
[----:B------:R-:W-:-:S05]  /*0b50*/  @P1 IMAD.MOV.U32 R13, RZ, RZ, RZ ;  /* 0x000000ffff0d1224 */ /* 0x000fca00078e00ff */
[----:B------:R-:W2:Y:S01]  /*0b60*/  @!P1 LDC R11, c[0x0][0xc] ;  /* 0x00000300ff0b9b82 */ /* 0x000ea20000000800 */
[----:B0-----:R-:W-:Y:S01]  /*0b70*/  ULDC UR4, c[0x0][0xc] ;  /* 0x0000030000047ab9 */ /* 0x001fe20000000800 */
[----:B------:R-:W-:Y:S01]  /*0b80*/  ULDC UR5, c[0x0][0x10] ;  /* 0x0000040000057ab9 */ /* 0x000fe20000000800 */
[----:B------:R-:W-:Y:S01]  /*0b90*/  ULDC UR6, c[0x0][0x14] ;  /* 0x0000050000067ab9 */ /* 0x000fe20000000800 */
[----:B------:R-:W-:-:S04]  /*0ba0*/  UIMAD.WIDE.U32 UR4, UR4, UR5, URZ ;  /* 0x00000005040472a5 */ /* 0x000fc8000f8e003f */
[----:B------:R-:W-:Y:S02]  /*0bb0*/  UIMAD.WIDE.U32 UR36, UR4, UR6, URZ ;  /* 0x00000006042472a5 */ /* 0x000fe4000f8e003f */
[----:B------:R-:W-:-:S04]  /*0bc0*/  UIMAD UR42, UR5, UR6, URZ ;  /* 0x00000006052a72a4 */ /* 0x000fc8000f8e023f */
[----:B------:R-:W-:Y:S01]  /*0bd0*/  UIADD3 UR42, UR37, UR42, URZ ;  /* 0x0000002a252a7290 */ /* 0x000fe2000fffe03f */
[----:B-1----:R-:W-:-:S04]  /*0be0*/  @P1 IMAD.WIDE.U32 R18, R19, UR8, R4 ;  /* 0x0000000813121c25 */ /* 0x002fc8000f8e0004 */
[----:B------:R-:W-:Y:S02]  /*0bf0*/  @P1 IMAD.IADD R19, R19, 0x1, R13 ;  /* 0x0000000113131824 */ /* 0x000fe400078e020d */
[----:B--2---:R-:W-:-:S04]  /*0c00*/  @!P1 IMAD.WIDE.U32 R8, R4, R11, R8 ;  /* 0x0000000b04089225 */ /* 0x004fc800078e0008 */
[----:B------:R-:W-:Y:S02]  /*0c10*/  @!P1 IMAD.MOV.U32 R18, RZ, RZ, R8 ;  /* 0x000000ffff129224 */ /* 0x000fe400078e0008 */
[----:B------:R-:W-:Y:S01]  /*0c20*/  @!P1 IMAD.MOV.U32 R19, RZ, RZ, R9 ;  /* 0x000000ffff139224 */ /* 0x000fe200078e0009 */
[----:B------:R-:W-:Y:S06]  /*0c30*/  @!P2 BRA `(.L_x_6) ;  /* 0x00000000000ca947 */ /* 0x000fec0003800000 */
[----:B------:R-:W-:Y:S01]  /*0c40*/  UCGABAR_WAIT ;  /* 0x0000000000007dc7 */ /* 0x000fe20008000000 */
[----:B------:R-:W-:Y:S01]  /*0c50*/  CCTL.IVALL ;  /* 0x00000000ff00798f */ /* 0x000fe20002000000 */
[----:B------:R-:W-:Y:S05]  /*0c60*/  BRA `(.L_x_7) ;  /* 0x0000000000047947 */ /* 0x000fea0003800000 */
.L_x_6:
[----:B------:R-:W-:Y:S06]  /*0c70*/  BAR.SYNC.DEFER_BLOCKING 0x0 ;  /* 0x0000000000007b1d */ /* 0x000fec0000010000 */
.L_x_7:
[----:B------:R-:W-:Y:S05]  /*0c80*/  @!P3 BRA `(.L_x_8) ;  /* 0x0000002400e0b947 */ /* 0x000fea0003800000 */
[----:B------:R-:W-:-:S13]  /*0c90*/  ISETP.GT.U32.AND P0, PT, R10, 0x1, PT ;  /* 0x000000010a00780c */ /* 0x000fda0003f04070 */
[----:B------:R-:W-:Y:S05]  /*0ca0*/  @P0 EXIT ;  /* 0x000000000000094d */ /* 0x000fea0003800000 */
[----:B------:R-:W-:Y:S01]  /*0cb0*/  ULDC.64 UR4, c[0x0][0x650] ;  /* 0x0001940000047ab9 */ /* 0x000fe20000000a00 */
[----:B------:R-:W-:Y:S01]  /*0cc0*/  PRMT R8, RZ, 0x7610, R8 ;  /* 0x00007610ff087816 */ /* 0x000fe20000000008 */
[----:B------:R-:W-:Y:S01]  /*0cd0*/  IMAD.MOV.U32 R44, RZ, RZ, -0x1 ;  /* 0xffffffffff2c7424 */ /* 0x000fe200078e00ff */
[----:B------:R-:W-:Y:S01]  /*0ce0*/  ISETP.GE.U32.AND P0, PT, R18, UR4, PT ;  /* 0x0000000412007c0c */ /* 0x000fe2000bf06070 */
[----:B------:R-:W-:Y:S02]  /*0cf0*/  IMAD.MOV.U32 R47, RZ, RZ, -0x1 ;  /* 0xffffffffff2f7424 */ /* 0x000fe400078e00ff */
[----:B------:R-:W-:Y:S01]  /*0d00*/  IMAD.MOV.U32 R45, RZ, RZ, -0x1 ;  /* 0xffffffffff2d7424 */ /* 0x000fe200078e00ff */
[----:B------:R-:W-:-:S13]  /*0d10*/  ISETP.GE.U32.AND.EX P0, PT, R19, UR5, PT, P0 ;  /* 0x0000000513007c0c */ /* 0x000fda000bf06100 */
[----:B------:R-:W-:Y:S05]  /*0d20*/  @P0 BRA `(.L_x_9) ;  /* 0x0000000400240947 */ /* 0x000fea0003800000 */
[----:B------:R-:W0:Y:S01]  /*0d30*/  LDC.64 R20, c[0x0][0x628] ;  /* 0x00018a00ff147b82 */ /* 0x000e220000000a00 */
[----:B------:R-:W-:Y:S02]  /*0d40*/  IMAD.MOV.U32 R8, RZ, RZ, R18 ;  /* 0x000000ffff087224 */ /* 0x000fe400078e0012 */
[----:B------:R-:W-:-:S05]  /*0d50*/  IMAD.MOV.U32 R9, RZ, RZ, R19 ;  /* 0x000000ffff097224 */ /* 0x000fca00078e0013 */
[----:B------:R-:W1:Y:S08]  /*0d60*/  LDC R2, c[0x0][0x630] ;  /* 0x00018c00ff027b82 */ /* 0x000e700000000800 */
[----:B------:R-:W2:Y:S01]  /*0d70*/  LDC.64 R26, c[0x0][0x620] ;  /* 0x00018800ff1a7b82 */ /* 0x000ea20000000a00 */
[----:B0-----:R-:W-:-:S04]  /*0d80*/  ISETP.NE.U32.AND P0, PT, R20, RZ, PT ;  /* 0x000000ff1400720c */ /* 0x001fc80003f05070 */
[----:B------:R-:W-:-:S13]  /*0d90*/  ISETP.NE.AND.EX P0, PT, R21, RZ, PT, P0 ;  /* 0x000000ff1500720c */ /* 0x000fda0003f05300 */
[----:B-12---:R-:W-:Y:S05]  /*0da0*/  @!P0 BRA `(.L_x_10) ;  /* 0x0000000000288947 */ /* 0x006fea0003800000 */
[----:B------:R-:W0:Y:S02]  /*0db0*/  LDC R13, c[0x0][0x634] ;  /* 0x00018d00ff0d7b82 */ /* 0x000e240000000800 */
[----:B0-----:R-:W-:-:S05]  /*0dc0*/  IADD3 R13, P0, R18, R13, RZ ;  /* 0x0000000d120d7210 */ /* 0x001fca0007f1e0ff */
[----:B------:R-:W-:-:S04]  /*0dd0*/  IMAD.X R15, RZ, RZ, R19, P0 ;  /* 0x000000ffff0f7224 */ /* 0x000fc800000e0613 */
[----:B------:R-:W-:-:S04]  /*0de0*/  IMAD.WIDE.U32 R8, R15, R20, RZ ;  /* 0x000000140f087225 */ /* 0x000fc800078e00ff */
[----:B------:R-:W-:-:S04]  /*0df0*/  IMAD.WIDE.U32 R10, P0, R13, R21, R8 ;  /* 0x000000150d0a7225 */ /* 0x000fc80007800008 */
[----:B------:R-:W-:-:S04]  /*0e00*/  IMAD.WIDE.U32 R8, R13, R20, RZ ;  /* 0x000000140d087225 */ /* 0x000fc800078e00ff */
[----:B------:R-:W-:Y:S01]  /*0e10*/  IMAD.X R13, RZ, RZ, RZ, P0 ;  /* 0x000000ffff0d7224 */ /* 0x000fe200000e06ff */
[----:B------:R-:W-:Y:S01]  /*0e20*/  IADD3 RZ, P0, R9, R10, RZ ;  /* 0x0000000a09ff7210 */ /* 0x000fe20007f1e0ff */
[----:B------:R-:W-:-:S04]  /*0e30*/  IMAD.MOV.U32 R12, RZ, RZ, R11 ;  /* 0x000000ffff0c7224 */ /* 0x000fc800078e000b */
[----:B------:R-:W-:-:S08]  /*0e40*/  IMAD.WIDE.U32.X R8, R15, R21, R12, P0 ;  /* 0x000000150f087225 */ /* 0x000fd000000e040c */
.L_x_10:
[----:B------:R-:W0:Y:S01]  /*0e50*/  LDC.64 R28, c[0x0][0x640] ;  /* 0x00019000ff1c7b82 */ /* 0x000e220000000a00 */
[--C-:B------:R-:W-:Y:S01]  /*0e60*/  SHF.R.U64 R45, R8, R2, R9.reuse ;  /* 0x00000002082d7219 */ /* 0x100fe20000001209 */
[----:B------:R-:W-:Y:S01]  /*0e70*/  IMAD R24, R7, R24, R4 ;  /* 0x0000001807187224 */ /* 0x000fe200078e0204 */
[----:B------:R-:W-:Y:S02]  /*0e80*/  SHF.R.U32.HI R2, RZ, R2, R9 ;  /* 0x00000002ff027219 */ /* 0x000fe40000011609 */
[----:B------:R-:W-:-:S03]  /*0e90*/  IADD3 R5, P0, RZ, -R45, RZ ;  /* 0x8000002dff057210 */ /* 0x000fc60007f1e0ff */
[----:B------:R-:W1:Y:S02]  /*0ea0*/  LDC R10, c[0x0][0x618] ;  /* 0x00018600ff0a7b82 */ /* 0x000e640000000800 */
[----:B------:R-:W-:-:S04]  /*0eb0*/  IMAD.X R9, RZ, RZ, ~R2, P0 ;  /* 0x000000ffff097224 */ /* 0x000fc800000e0e02 */
[-C--:B------:R-:W-:Y:S02]  /*0ec0*/  IMAD R2, R9, R26.reuse, RZ ;  /* 0x0000001a09027224 */ /* 0x080fe400078e02ff */
[----:B------:R-:W2:Y:S01]  /*0ed0*/  LDC R14, c[0x0][0x608] ;  /* 0x00018200ff0e7b82 */ /* 0x000ea20000000800 */
[----:B------:R-:W-:-:S04]  /*0ee0*/  IMAD.WIDE.U32 R8, R5, R26, R18 ;  /* 0x0000001a05087225 */ /* 0x000fc800078e0012 */
[----:B------:R-:W-:Y:S02]  /*0ef0*/  IMAD R5, R5, R27, R2 ;  /* 0x0000001b05057224 */ /* 0x000fe400078e0202 */
[----:B------:R-:W-:Y:S01]  /*0f00*/  IMAD.MOV.U32 R27, RZ, RZ, 0x1 ;  /* 0x00000001ff1b7424 */ /* 0x000fe200078e00ff */
[----:B------:R-:W3:Y:S01]  /*0f10*/  LDC R20, c[0x0][0x658] ;  /* 0x00019600ff147b82 */ /* 0x000ee20000000800 */
[----:B------:R-:W-:Y:S01]  /*0f20*/  IMAD.IADD R5, R9, 0x1, R5 ;  /* 0x0000000109057824 */ /* 0x000fe200078e0205 */
[----:B0-----:R-:W-:Y:S01]  /*0f30*/  ISETP.NE.U32.AND P0, PT, R28, RZ, PT ;  /* 0x000000ff1c00720c */ /* 0x001fe20003f05070 */
[----:B------:R-:W-:-:S03]  /*0f40*/  IMAD.MOV.U32 R9, RZ, RZ, -0x1 ;  /* 0xffffffffff097424 */ /* 0x000fc600078e00ff */
[----:B------:R-:W-:Y:S02]  /*0f50*/  ISETP.NE.AND.EX P0, PT, R29, RZ, PT, P0 ;  /* 0x000000ff1d00720c */ /* 0x000fe40003f05300 */
[----:B------:R-:W0:Y:S01]  /*0f60*/  LDC R15, c[0x0][0x600] ;  /* 0x00018000ff0f7b82 */ /* 0x000e220000000800 */
[-CC-:B-1----:R-:W-:Y:S02]  /*0f70*/  SHF.R.U64 R12, R8, R10.reuse, R5.reuse ;  /* 0x0000000a080c7219 */ /* 0x182fe40000001205 */
[----:B------:R-:W-:-:S05]  /*0f80*/  SHF.R.U32.HI R5, RZ, R10, R5 ;  /* 0x0000000aff057219 */ /* 0x000fca0000011605 */
[----:B------:R-:W1:Y:S01]  /*0f90*/  LDC R21, c[0x0][0x648] ;  /* 0x00019200ff157b82 */ /* 0x000e620000000800 */
[-CC-:B--2---:R-:W-:Y:S02]  /*0fa0*/  SHF.R.U64 R30, R12, R14.reuse, R5.reuse ;  /* 0x0000000e0c1e7219 */ /* 0x184fe40000001205 */
[----:B------:R-:W-:-:S05]  /*0fb0*/  SHF.R.U32.HI R5, RZ, R14, R5 ;  /* 0x0000000eff057219 */ /* 0x000fca0000011605 */
[----:B------:R-:W2:Y:S01]  /*0fc0*/  LDC R25, c[0x0][0x638] ;  /* 0x00018e00ff197b82 */ /* 0x000ea20000000800 */
[-CC-:B---3--:R-:W-:Y:S02]  /*0fd0*/  SHF.R.U64 R14, R30, R20.reuse, R5.reuse ;  /* 0x000000141e0e7219 */ /* 0x188fe40000001205 */
[-C--:B------:R-:W-:Y:S02]  /*0fe0*/  SHF.L.U32 R2, R9, R20.reuse, RZ ;  /* 0x0000001409027219 */ /* 0x080fe400000006ff */
[----:B------:R-:W-:Y:S01]  /*0ff0*/  SHF.R.U32.HI R5, RZ, R20, R5 ;  /* 0x00000014ff057219 */ /* 0x000fe20000011605 */
[----:B------:R-:W-:Y:S01]  /*1000*/  IMAD.MOV.U32 R4, RZ, RZ, R14 ;  /* 0x000000ffff047224 */ /* 0x000fe200078e000e */
[----:B------:R-:W-:Y:S01]  /*1010*/  LOP3.LUT R7, RZ, R2, RZ, 0x33, !PT ;  /* 0x00000002ff077212 */ /* 0x000fe200078e33ff */
[----:B------:R-:W3:Y:S01]  /*1020*/  LDC R26, c[0x0][0x610] ;  /* 0x00018400ff1a7b82 */ /* 0x000ee20000000800 */
[----:B------:R-:W-:Y:S05]  /*1030*/  @!P0 BRA `(.L_x_11) ;  /* 0x0000000000288947 */ /* 0x000fea0003800000 */
[----:B------:R-:W4:Y:S02]  /*1040*/  LDC R11, c[0x0][0x64c] ;  /* 0x00019300ff0b7b82 */ /* 0x000f240000000800 */
[----:B----4-:R-:W-:-:S05]  /*1050*/  IADD3 R11, P0, R14, R11, RZ ;  /* 0x0000000b0e0b7210 */ /* 0x010fca0007f1e0ff */
        /* <DEDUP_REMOVED lines=8> */
.L_x_11:
[----:B-1----:R-:W-:Y:S01]  /*10e0*/  SHF.R.U64 R4, R4, R21, R5 ;  /* 0x0000001504047219 */ /* 0x002fe20000001205 */
[----:B0-----:R-:W-:Y:S01]  /*10f0*/  VIADD R5, R15, 0xffffffff ;  /* 0xffffffff0f057836 */ /* 0x001fe20000000000 */
[----:B------:R-:W-:Y:S02]  /*1100*/  SHF.L.U32 R2, R27, R20, RZ ;  /* 0x000000141b027219 */ /* 0x000fe400000006ff */
[----:B------:R-:W-:Y:S01]  /*1110*/  LOP3.LUT R7, R30, R7, RZ, 0xc0, !PT ;  /* 0x000000071e077212 */ /* 0x000fe200078ec0ff */
[----:B------:R-:W-:Y:S01]  /*1120*/  IMAD.MOV R8, RZ, RZ, -R4 ;  /* 0x000000ffff087224 */ /* 0x000fe200078e0a04 */
[----:B------:R-:W-:Y:S02]  /*1130*/  SEL R3, R3, R24, !P1 ;  /* 0x0000001803037207 */ /* 0x000fe40004800000 */
[----:B------:R-:W-:Y:S01]  /*1140*/  LOP3.LUT R5, R12, R5, RZ, 0xc0, !PT ;  /* 0x000000050c057212 */ /* 0x000fe200078ec0ff */
[----:B------:R-:W-:Y:S02]  /*1150*/  IMAD R4, R2, R4, R7 ;  /* 0x0000000402047224 */ /* 0x000fe400078e0207 */
[----:B--2---:R-:W-:-:S02]  /*1160*/  IMAD R2, R8, R25, R14 ;  /* 0x0000001908027224 */ /* 0x004fc400078e020e */
[----:B---3--:R-:W-:Y:S02]  /*1170*/  IMAD R3, R4, R26, R3 ;  /* 0x0000001a04037224 */ /* 0x008fe400078e0203 */
[----:B------:R-:W-:Y:S02]  /*1180*/  IMAD R2, R2, R15, R5 ;  /* 0x0000000f02027224 */ /* 0x000fe400078e0205 */
[----:B------:R-:W-:-:S03]  /*1190*/  IMAD.MOV.U32 R8, RZ, RZ, 0x1 ;  /* 0x00000001ff087424 */ /* 0x000fc600078e00ff */
[----:B------:R-:W-:Y:S02]  /*11a0*/  SEL R47, R2, R3, !P1 ;  /* 0x00000003022f7207 */ /* 0x000fe40004800000 */
[----:B------:R-:W-:-:S07]  /*11b0*/  SEL R44, R3, R2, !P1 ;  /* 0x00000002032c7207 */ /* 0x000fce0004800000 */
.L_x_9:
[----:B------:R-:W-:-:S08]  /*11c0*/  NOP ;  /* 0x0000000000007918 */ /* 0x000fd00000000000 */
[----:B------:R-:W0:Y:S02]  /*11d0*/  USETMAXREG.TRY_ALLOC.CTAPOOL UP0, 0xe8 ;  /* 0x000000e8000079c8 */ /* 0x000e240008000600 */
[----:B0-----:R-:W-:-:S13]  /*11e0*/  PLOP3.LUT P0, PT, PT, PT, UP0, 0x80, 0x0 ;  /* 0x000000000000781c */ /* 0x001fda0003f0f008 */
[----:B------:R-:W-:Y:S05]  /*11f0*/  @!P0 BRA `(.L_x_9) ;  /* 0xfffffffc00f08947 */ /* 0x000fea000383ffff */
[----:B------:R-:W-:Y:S01]  /*1200*/  ULDC.64 UR4, c[0x0][0x598] ;  /* 0x0001660000047ab9 */ /* 0x000fe20000000a00 */
[----:B------:R-:W-:Y:S01]  /*1210*/  ULDC.64 UR38, c[0x0][0x208] ;  /* 0x0000820000267ab9 */ /* 0x000fe20000000a00 */
[----:B------:R-:W-:-:S04]  /*1220*/  ISETP.NE.U32.AND P0, PT, RZ, UR4, PT ;  /* 0x00000004ff007c0c */ /* 0x000fc8000bf05070 */
[----:B------:R-:W-:-:S13]  /*1230*/  ISETP.NE.AND.EX P0, PT, RZ, UR5, PT, P0 ;  /* 0x00000005ff007c0c */ /* 0x000fda000bf05300 */
[----:B------:R-:W-:Y:S05]  /*1240*/  @!P0 BRA `(.L_x_12) ;  /* 0x00000000001c8947 */ /* 0x000fea0003800000 */
[----:B------:R-:W0:Y:S02]  /*1250*/  LDC.64 R2, c[0x0][0x598] ;  /* 0x00016600ff027b82 */ /* 0x000e240000000a00 */
[----:B0-----:R-:W2:Y:S02]  /*1260*/  LDG.E.64 R2, desc[UR38][R2.64] ;  /* 0x0000002602027981 */ /* 0x001ea4000c1e1b00 */
[----:B--2---:R-:W-:-:S04]  /*1270*/  ISETP.NE.U32.AND P0, PT, R2, RZ, PT ;  /* 0x000000ff0200720c */ /* 0x004fc80003f05070 */
[----:B------:R-:W-:-:S13]  /*1280*/  ISETP.NE.AND.EX P0, PT, R3, RZ, PT, P0 ;  /* 0x000000ff0300720c */ /* 0x000fda0003f05300 */
[----:B------:R-:W-:Y:S05]  /*1290*/  @!P0 BRA `(.L_x_12) ;  /* 0x0000000000088947 */ /* 0x000fea0003800000 */
[----:B------:R0:W5:Y:S01]  /*12a0*/  LD.E R34, desc[UR38][R2.64] ;  /* 0x0000002602227980 */ /* 0x000162000c101900 */
[----:B------:R-:W-:Y:S05]  /*12b0*/  BRA `(.L_x_13) ;  /* 0x0000000000247947 */ /* 0x000fea0003800000 */
.L_x_12:
[----:B------:R-:W-:Y:S02]  /*12c0*/  ULDC.64 UR4, c[0x0][0x588] ;  /* 0x0001620000047ab9 */ /* 0x000fe40000000a00 */
[----:B------:R-:W-:-:S04]  /*12d0*/  ISETP.NE.U32.AND P0, PT, RZ, UR4, PT ;  /* 0x00000004ff007c0c */ /* 0x000fc8000bf05070 */
[----:B------:R-:W-:-:S13]  /*12e0*/  ISETP.NE.AND.EX P0, PT, RZ, UR5, PT, P0 ;  /* 0x00000005ff007c0c */ /* 0x000fda000bf05300 */
[----:B------:R-:W-:Y:S05]  /*12f0*/  @!P0 BRA `(.L_x_14) ;  /* 0x00000000000c8947 */ /* 0x000fea0003800000 */
[----:B------:R-:W0:Y:S02]  /*1300*/  LDC.64 R34, c[0x0][0x588] ;  /* 0x00016200ff227b82 */ /* 0x000e240000000a00 */
[----:B0-----:R1:W5:Y:S01]  /*1310*/  LDG.E R34, desc[UR38][R34.64] ;  /* 0x0000002622227981 */ /* 0x001362000c1e1900 */
[----:B------:R-:W-:Y:S05]  /*1320*/  BRA `(.L_x_13) ;  /* 0x0000000000087947 */ /* 0x000fea0003800000 */
.L_x_14:
[----:B------:R-:W-:Y:S02]  /*1330*/  ULDC UR4, c[0x0][0x580] ;  /* 0x0001600000047ab9 */ /* 0x000fe40000000800 */
[----:B------:R-:W-:-:S07]  /*1340*/  IMAD.U32 R34, RZ, RZ, UR4 ;  /* 0x00000004ff227e24 */ /* 0x000fce000f8e00ff */
.L_x_13:
[----:B------:R-:W-:Y:S02]  /*1350*/  ULDC.64 UR4, c[0x0][0x5a0] ;  /* 0x0001680000047ab9 */ /* 0x000fe40000000a00 */
[----:B------:R-:W-:-:S04]  /*1360*/  ISETP.NE.U32.AND P0, PT, RZ, UR4, PT ;  /* 0x00000004ff007c0c */ /* 0x000fc8000bf05070 */
[----:B------:R-:W-:-:S13]  /*1370*/  ISETP.NE.AND.EX P0, PT, RZ, UR5, PT, P0 ;  /* 0x00000005ff007c0c */ /* 0x000fda000bf05300 */
[----:B------:R-:W-:Y:S05]  /*1380*/  @!P0 BRA `(.L_x_15) ;  /* 0x00000000001c8947 */ /* 0x000fea0003800000 */
[----:B0-----:R-:W0:Y:S02]  /*1390*/  LDC.64 R2, c[0x0][0x5a0] ;  /* 0x00016800ff027b82 */ /* 0x001e240000000a00 */
[----:B0-----:R-:W2:Y:S02]  /*13a0*/  LDG.E.64 R2, desc[UR38][R2.64] ;  /* 0x0000002602027981 */ /* 0x001ea4000c1e1b00 */
[----:B--2---:R-:W-:-:S04]  /*13b0*/  ISETP.NE.U32.AND P0, PT, R2, RZ, PT ;  /* 0x000000ff0200720c */ /* 0x004fc80003f05070 */
[----:B------:R-:W-:-:S13]  /*13c0*/  ISETP.NE.AND.EX P0, PT, R3, RZ, PT, P0 ;  /* 0x000000ff0300720c */ /* 0x000fda0003f05300 */
[----:B------:R-:W-:Y:S05]  /*13d0*/  @!P0 BRA `(.L_x_15) ;  /* 0x0000000000088947 */ /* 0x000fea0003800000 */
[----:B-1----:R0:W5:Y:S01]  /*13e0*/  LD.E R35, desc[UR38][R2.64] ;  /* 0x0000002602237980 */ /* 0x002162000c101900 */
[----:B------:R-:W-:Y:S05]  /*13f0*/  BRA `(.L_x_16) ;  /* 0x0000000000247947 */ /* 0x000fea0003800000 */
.L_x_15:
[----:B------:R-:W-:Y:S02]  /*1400*/  ULDC.64 UR4, c[0x0][0x590] ;  /* 0x0001640000047ab9 */ /* 0x000fe40000000a00 */
[----:B------:R-:W-:-:S04]  /*1410*/  ISETP.NE.U32.AND P0, PT, RZ, UR4, PT ;  /* 0x00000004ff007c0c */ /* 0x000fc8000bf05070 */
[----:B------:R-:W-:-:S13]  /*1420*/  ISETP.NE.AND.EX P0, PT, RZ, UR5, PT, P0 ;  /* 0x00000005ff007c0c */ /* 0x000fda000bf05300 */
[----:B------:R-:W-:Y:S05]  /*1430*/  @!P0 BRA `(.L_x_17) ;  /* 0x00000000000c8947 */ /* 0x000fea0003800000 */
[----:B0-----:R-:W1:Y:S02]  /*1440*/  LDC.64 R2, c[0x0][0x590] ;  /* 0x00016400ff027b82 */ /* 0x001e640000000a00 */
[----:B-1----:R1:W5:Y:S01]  /*1450*/  LDG.E R35, desc[UR38][R2.64] ;  /* 0x0000002602237981 */ /* 0x002362000c1e1900 */
[----:B------:R-:W-:Y:S05]  /*1460*/  BRA `(.L_x_16) ;  /* 0x0000000000087947 */ /* 0x000fea0003800000 */
.L_x_17:
[----:B------:R-:W-:Y:S02]  /*1470*/  ULDC UR4, c[0x0][0x584] ;  /* 0x0001610000047ab9 */ /* 0x000fe40000000800 */
[----:B-1----:R-:W-:-:S07]  /*1480*/  IMAD.U32 R35, RZ, RZ, UR4 ;  /* 0x00000004ff237e24 */ /* 0x002fce000f8e00ff */
.L_x_16:
[----:B------:R-:W-:-:S13]  /*1490*/  LOP3.LUT P0, RZ, R8, 0xff, RZ, 0xc0, !PT ;  /* 0x000000ff08ff7812 */ /* 0x000fda000780c0ff */
[----:B------:R-:W-:Y:S05]  /*14a0*/  @!P0 EXIT ;  /* 0x000000000000894d */ /* 0x000fea0003800000 */
[----:B------:R-:W2:Y:S01]  /*14b0*/  LDC R39, c[0x0][0x658] ;  /* 0x00019600ff277b82 */ /* 0x000ea20000000800 */
[----:B------:R-:W-:Y:S01]  /*14c0*/  ULDC.64 UR6, c[0x0][0x288] ;  /* 0x0000a20000067ab9 */ /* 0x000fe20000000a00 */
[----:B01----:R-:W-:Y:S01]  /*14d0*/  SHF.R.U32.HI R2, RZ, 0x2, R40 ;  /* 0x00000002ff027819 */ /* 0x003fe20000011628 */
[----:B------:R-:W-:Y:S01]  /*14e0*/  UIADD3 UR4, UR7, 0x1f, URZ ;  /* 0x0000001f07047890 */ /* 0x000fe2000fffe03f */
[----:B------:R-:W-:Y:S01]  /*14f0*/  SHF.R.U32.HI R0, RZ, 0x1, R0 ;  /* 0x00000001ff007819 */ /* 0x000fe20000011600 */
[----:B------:R-:W-:Y:S01]  /*1500*/  IMAD.U32 R3, RZ, RZ, UR6 ;  /* 0x00000006ff037e24 */ /* 0x000fe2000f8e00ff */
[----:B------:R-:W-:Y:S01]  /*1510*/  LOP3.LUT R6, R6, 0x1, RZ, 0xc0, !PT ;  /* 0x0000000106067812 */ /* 0x000fe200078ec0ff */
[----:B------:R-:W-:Y:S01]  /*1520*/  USHF.R.S32.HI UR5, URZ, 0x1f, UR4 ;  /* 0x0000001f3f057899 */ /* 0x000fe20008011404 */
[----:B------:R-:W0:Y:S01]  /*1530*/  LDC.64 R4, c[0x0][0x5c8] ;  /* 0x00017200ff047b82 */ /* 0x000e220000000a00 */
[----:B------:R-:W-:Y:S01]  /*1540*/  LOP3.LUT R36, R40, 0x3, RZ, 0xc0, !PT ;  /* 0x0000000328247812 */ /* 0x000fe200078ec0ff */
[----:B------:R-:W-:Y:S01]  /*1550*/  UMOV UR40, URZ ;  /* 0x0000003f00287c82 */ /* 0x000fe20008000000 */
[----:B------:R-:W-:Y:S01]  /*1560*/  LOP3.LUT R2, R2, 0x7, RZ, 0xc0, !PT ;  /* 0x0000000702027812 */ /* 0x000fe200078ec0ff */
[----:B------:R-:W-:Y:S01]  /*1570*/  ULEA.HI UR5, UR5, UR4, URZ, 0x5 ;  /* 0x0000000405057291 */ /* 0x000fe2000f8f283f */
[----:B------:R-:W-:Y:S01]  /*1580*/  LOP3.LUT R33, R0, 0x30, RZ, 0xc0, !PT ;  /* 0x0000003000217812 */ /* 0x000fe200078ec0ff */
[----:B------:R-:W-:Y:S01]  /*1590*/  IMAD.SHL.U32 R7, R6, 0x40, RZ ;  /* 0x0000004006077824 */ /* 0x000fe200078e00ff */
[----:B------:R-:W-:Y:S01]  /*15a0*/  LOP3.LUT R42, R40, 0x80, RZ, 0xc0, !PT ;  /* 0x00000080282a7812 */ /* 0x000fe200078ec0ff */
[----:B------:R-:W-:Y:S01]  /*15b0*/  IMAD R36, R36, -0x2, R3 ;  /* 0xfffffffe24247824 */ /* 0x000fe200078e0203 */
[--C-:B------:R-:W-:Y:S01]  /*15c0*/  IADD3 R3, RZ, -R33, -R2.reuse ;  /* 0x80000021ff037210 */ /* 0x100fe20007ffe802 */
[----:B------:R-:W-:Y:S01]  /*15d0*/  USHF.R.S32.HI UR43, URZ, 0x5, UR5 ;  /* 0x000000053f2b7899 */ /* 0x000fe20008011405 */
[----:B------:R-:W-:Y:S01]  /*15e0*/  IMAD.MOV.U32 R0, RZ, RZ, -0x1 ;  /* 0xffffffffff007424 */ /* 0x000fe200078e00ff */
[----:B------:R-:W-:Y:S01]  /*15f0*/  LOP3.LUT R32, R7, 0x40, R2, 0xe2, !PT ;  /* 0x0000004007207812 */ /* 0x000fe200078ee202 */
[----:B------:R-:W-:Y:S01]  /*1600*/  IMAD.MOV.U32 R2, RZ, RZ, 0x1 ;  /* 0x00000001ff027424 */ /* 0x000fe200078e00ff */
[----:B------:R-:W-:Y:S01]  /*1610*/  UISETP.LT.AND UP0, UPT, UR43, 0x1, UPT ;  /* 0x000000012b00788c */ /* 0x000fe2000bf01270 */
[----:B------:R-:W-:Y:S01]  /*1620*/  IMAD R3, R6, -0x40, R3 ;  /* 0xffffffc006037824 */ /* 0x000fe200078e0203 */
[----:B--2---:R-:W-:Y:S01]  /*1630*/  SHF.L.U32 R0, R0, R39, RZ ;  /* 0x0000002700007219 */ /* 0x004fe200000006ff */
[----:B------:R-:W-:Y:S01]  /*1640*/  ULDC UR4, c[0x0][0x284] ;  /* 0x0000a10000047ab9 */ /* 0x000fe20000000800 */
[----:B------:R-:W-:Y:S01]  /*1650*/  LOP3.LUT R32, R32, R33, RZ, 0xfc, !PT ;  /* 0x0000002120207212 */ /* 0x000fe200078efcff */
[----:B------:R-:W-:Y:S01]  /*1660*/  USEL UR44, UR43, 0x1, UP0 ;  /* 0x000000012b2c7887 */ /* 0x000fe20008000000 */
[----:B------:R-:W-:Y:S01]  /*1670*/  SHF.L.U32 R39, R2, R39, RZ ;  /* 0x0000002702277219 */ /* 0x000fe200000006ff */
[----:B------:R-:W-:Y:S01]  /*1680*/  IMAD.SHL.U32 R40, R40, 0x2, RZ ;  /* 0x0000000228287824 */ /* 0x000fe200078e00ff */
[----:B------:R-:W-:Y:S01]  /*1690*/  LOP3.LUT R48, R16, 0x1, RZ, 0xfc, !PT ;  /* 0x0000000110307812 */ /* 0x000fe200078efcff */
[----:B------:R-:W-:Y:S01]  /*16a0*/  VIADD R43, R3, UR4 ;  /* 0x00000004032b7c36 */ /* 0x000fe20008000000 */
[C---:B0-----:R-:W-:Y:S01]  /*16b0*/  SHF.L.U64.HI R38, R4.reuse, 0x3, R5 ;  /* 0x0000000304267819 */ /* 0x041fe20000010205 */
[----:B------:R-:W-:Y:S01]  /*16c0*/  IMAD.SHL.U32 R37, R4, 0x8, RZ ;  /* 0x0000000804257824 */ /* 0x000fe200078e00ff */
[----:B------:R-:W-:Y:S01]  /*16d0*/  SHF.R.U32.HI R42, RZ, 0x7, R42 ;  /* 0x00000007ff2a7819 */ /* 0x000fe2000001162a */
[----:B------:R-:W-:Y:S01]  /*16e0*/  IMAD.MOV.U32 R33, RZ, RZ, RZ ;  /* 0x000000ffff217224 */ /* 0x000fe200078e00ff */
[----:B------:R-:W-:Y:S01]  /*16f0*/  LOP3.LUT R41, RZ, R0, RZ, 0x33, !PT ;  /* 0x00000000ff297212 */ /* 0x000fe200078e33ff */
[----:B------:R-:W-:Y:S01]  /*1700*/  UIADD3 UR44, UR43, -UR44, URZ ;  /* 0x8000002c2b2c7290 */ /* 0x000fe2000fffe03f */
[----:B------:R-:W-:-:S11]  /*1710*/  UMOV UR41, URZ ;  /* 0x0000003f00297c82 */ /* 0x000fd60008000000 */
.L_x_51:
[----:B------:R-:W0:Y:S01]  /*1720*/  SHFL.IDX PT, R0, R42, RZ, 0x1f ;  /* 0x00001fff2a007589 */ /* 0x000e2200000e0000 */
[----:B-1----:R-:W1:Y:S01]  /*1730*/  S2UR UR7, SR_CgaCtaId ;  /* 0x00000000000779c3 */ /* 0x002e620000008800 */
[----:B------:R-:W-:Y:S01]  /*1740*/  UMOV UR6, 0x400 ;  /* 0x0000040000067882 */ /* 0x000fe20000000000 */
[----:B0-----:R-:W-:Y:S01]  /*1750*/  R2UR UR4, R0 ;  /* 0x00000000000472ca */ /* 0x001fe200000e0000 */
[----:B-1----:R-:W-:-:S12]  /*1760*/  ULEA UR6, UR7, UR6, 0x18 ;  /* 0x0000000607067291 */ /* 0x002fd8000f8ec03f */
[----:B------:R-:W-:-:S04]  /*1770*/  ULEA.HI UR5, UR4, UR4, URZ, 0x1 ;  /* 0x0000000404057291 */ /* 0x000fc8000f8f083f */
[----:B------:R-:W-:-:S04]  /*1780*/  ULOP3.LUT UR5, UR5, 0xffffe, URZ, 0xc0, !UPT ;  /* 0x000ffffe05057892 */ /* 0x000fc8000f8ec03f */
[----:B------:R-:W-:-:S03]  /*1790*/  UIADD3 UR5, UR4, -UR5, URZ ;  /* 0x8000000504057290 */ /* 0x000fc6000fffe03f */
[----:B------:R-:W-:Y:S01]  /*17a0*/  ULDC UR4, c[0x0][0x28c] ;  /* 0x0000a30000047ab9 */ /* 0x000fe20000000800 */
[----:B------:R-:W-:Y:S01]  /*17b0*/  ULEA UR5, UR5, UR6, 0xc ;  /* 0x0000000605057291 */ /* 0x000fe2000f8e603f */
[----:B------:R-:W-:-:S03]  /*17c0*/  ISETP.LT.AND P0, PT, RZ, UR4, PT ;  /* 0x00000004ff007c0c */ /* 0x000fc6000bf01270 */
[----:B------:R-:W-:-:S04]  /*17d0*/  UIADD3 UR5, UR5, 0x280, URZ ;  /* 0x0000028005057890 */ /* 0x000fc8000fffe03f */
[----:B------:R-:W-:-:S04]  /*17e0*/  USHF.R.U32.HI UR5, URZ, 0x4, UR5 ;  /* 0x000000043f057899 */ /* 0x000fc80008011605 */
[----:B------:R-:W-:-:S04]  /*17f0*/  ULOP3.LUT UR5, UR5, 0x3fff, URZ, 0xc0, !UPT ;  /* 0x00003fff05057892 */ /* 0x000fc8000f8ec03f */
[----:B------:R-:W-:Y:S01]  /*1800*/  ULOP3.LUT UR45, UR5, 0x10000, URZ, 0xfc, !UPT ;  /* 0x00010000052d7892 */ /* 0x000fe2000f8efc3f */
[----:B---34-:R-:W-:Y:S11]  /*1810*/  @P0 BRA `(.L_x_18) ;  /* 0x0000000000400947 */ /* 0x018ff60003800000 */
[----:B------:R-:W-:Y:S01]  /*1820*/  MOV R0, 0x0 ;  /* 0x0000000000007802 */ /* 0x000fe20000000f00 */
[----:B------:R-:W-:Y:S01]  /*1830*/  ULDC.64 UR4, c[0x4][0x68] ;  /* 0x01001a0000047ab9 */ /* 0x000fe20000000a00 */
[----:B------:R-:W-:Y:S01]  /*1840*/  ULDC.64 UR6, c[0x4][0x8] ;  /* 0x0100020000067ab9 */ /* 0x000fe20000000a00 */
[----:B------:R-:W-:Y:S01]  /*1850*/  IMAD.U32 R4, RZ, RZ, UR4 ;  /* 0x00000004ff047e24 */ /* 0x000fe2000f8e00ff */
[----:B------:R0:W1:Y:S01]  /*1860*/  LDC.64 R2, c[0x4][R0] ;  /* 0x0100000000027b82 */ /* 0x0000620000000a00 */
[----:B------:R-:W-:Y:S01]  /*1870*/  IMAD.U32 R5, RZ, RZ, UR5 ;  /* 0x00000005ff057e24 */ /* 0x000fe2000f8e00ff */
[----:B------:R-:W-:Y:S01]  /*1880*/  ULDC.64 UR4, c[0x4][0x70] ;  /* 0x01001c0000047ab9 */ /* 0x000fe20000000a00 */
[----:B------:R-:W-:Y:S02]  /*1890*/  IMAD.U32 R10, RZ, RZ, UR6 ;  /* 0x00000006ff0a7e24 */ /* 0x000fe4000f8e00ff */
[----:B------:R-:W-:Y:S02]  /*18a0*/  IMAD.U32 R6, RZ, RZ, UR4 ;  /* 0x00000004ff067e24 */ /* 0x000fe4000f8e00ff */
[----:B------:R-:W-:-:S02]  /*18b0*/  IMAD.U32 R7, RZ, RZ, UR5 ;  /* 0x00000005ff077e24 */ /* 0x000fc4000f8e00ff */
[----:B------:R-:W-:Y:S02]  /*18c0*/  IMAD.U32 R11, RZ, RZ, UR7 ;  /* 0x00000007ff0b7e24 */ /* 0x000fe4000f8e00ff */
[----:B------:R-:W-:Y:S02]  /*18d0*/  IMAD.MOV.U32 R8, RZ, RZ, 0x1e1 ;  /* 0x000001e1ff087424 */ /* 0x000fe400078e00ff */
[----:B------:R-:W-:Y:S02]  /*18e0*/  IMAD.MOV.U32 R12, RZ, RZ, 0x1 ;  /* 0x00000001ff0c7424 */ /* 0x000fe400078e00ff */
[----:B0-----:R-:W-:-:S07]  /*18f0*/  IMAD.MOV.U32 R13, RZ, RZ, RZ ;  /* 0x000000ffff0d7224 */ /* 0x001fce00078e00ff */
[----:B------:R-:W-:-:S07]  /*1900*/  LEPC R20, `(.L_x_18) ;  /* 0x000000001014794e */ /* 0x000fce0000000000 */
[----:B-1---5:R-:W-:Y:S05]  /*1910*/  CALL.ABS.NOINC R2 ;  /* 0x0000000002007343 */ /* 0x022fea0003c00000 */
.L_x_18:
[----:B------:R-:W-:-:S13]  /*1920*/  ISETP.NE.AND P0, PT, R48, 0x3, PT ;  /* 0x000000033000780c */ /* 0x000fda0003f05270 */
[----:B------:R-:W-:Y:S05]  /*1930*/  @!P0 BRA `(.L_x_19) ;  /* 0x0000000000048947 */ /* 0x000fea0003800000 */
[----:B------:R-:W-:Y:S01]  /*1940*/  BPT.TRAP 0x1 ;  /* 0x000000040000795c */ /* 0x000fe20000300000 */
.L_x_19:
[----:B------:R-:W0:Y:S01]  /*1950*/  S2UR UR5, SR_CgaCtaId ;  /* 0x00000000000579c3 */ /* 0x000e220000008800 */
[----:B------:R-:W-:Y:S01]  /*1960*/  UMOV UR4, 0x400 ;  /* 0x0000040000047882 */ /* 0x000fe20000000000 */
[----:B------:R-:W-:Y:S02]  /*1970*/  IMAD.U32 R0, RZ, RZ, UR40 ;  /* 0x00000028ff007e24 */ /* 0x000fe4000f8e00ff */
[----:B------:R-:W-:-:S03]  /*1980*/  IMAD.U32 R2, RZ, RZ, UR41 ;  /* 0x00000029ff027e24 */ /* 0x000fc6000f8e00ff */
[----:B------:R-:W-:Y:S01]  /*1990*/  SHF.L.U32 R0, R0, 0x1f, RZ ;  /* 0x0000001f00007819 */ /* 0x000fe200000006ff */
[----:B0-----:R-:W-:-:S06]  /*19a0*/  ULEA UR4, UR5, UR4, 0x18 ;  /* 0x0000000405047291 */ /* 0x001fcc000f8ec03f */
[----:B------:R-:W-:-:S04]  /*19b0*/  IMAD.U32 R5, RZ, RZ, UR4 ;  /* 0x00000004ff057e24 */ /* 0x000fc8000f8e00ff */
[----:B------:R-:W-:-:S04]  /*19c0*/  IMAD R3, R2, 0x8, R5 ;  /* 0x0000000802037824 */ /* 0x000fc800078e0205 */
[----:B------:R0:W1:Y:S01]  /*19d0*/  SYNCS.PHASECHK.TRANS64.TRYWAIT P1, [R3+URZ], R0 ;  /* 0x00000000030075a7 */ /* 0x000062000802017f */
[----:B------:R-:W-:Y:S05]  /*19e0*/  @!P0 BRA `(.L_x_20) ;  /* 0x0000000000048947 */ /* 0x000fea0003800000 */
[----:B------:R-:W-:Y:S01]  /*19f0*/  BPT.TRAP 0x1 ;  /* 0x000000040000795c */ /* 0x000fe20000300000 */
.L_x_20:
[----:B------:R-:W-:-:S05]  /*1a00*/  IMAD.U32 R2, RZ, RZ, UR44 ;  /* 0x0000002cff027e24 */ /* 0x000fca000f8e00ff */
[----:B------:R-:W-:Y:S01]  /*1a10*/  ISETP.GE.AND P2, PT, R2, 0x1, PT ;  /* 0x000000010200780c */ /* 0x000fe20003f46270 */
[----:B-1----:R-:W-:-:S12]  /*1a20*/  @P1 BRA `(.L_x_21) ;  /* 0x0000000000081947 */ /* 0x002fd80003800000 */
[----:B------:R-:W1:Y:S02]  /*1a30*/  SYNCS.PHASECHK.TRANS64.TRYWAIT P1, [R3+URZ], R0 ;  /* 0x00000000030075a7 */ /* 0x000e64000802017f */
[----:B-1----:R-:W-:Y:S05]  /*1a40*/  @!P1 BRA `(.L_x_22) ;  /* 0x0000003800b09947 */ /* 0x002fea0003800000 */
.L_x_21:
[----:B------:R-:W-:Y:S05]  /*1a50*/  WARPSYNC.ALL ;  /* 0x0000000000007948 */ /* 0x000fea0003800000 */
[----:B------:R-:W-:Y:S01]  /*1a60*/  R2UR UR4, R5 ;  /* 0x00000000050472ca */ /* 0x000fe200000e0000 */
[----:B------:R-:W-:Y:S01]  /*1a70*/  WARPGROUP.ARRIVE ;  /* 0x00000000000079c5 */ /* 0x000fe20000000000 */
[----:B------:R-:W-:Y:S01]  /*1a80*/  UMOV UR5, 0x80000020 ;  /* 0x8000002000057882 */ /* 0x000fe20000000000 */
[----:B------:R-:W-:-:S10]  /*1a90*/  UMOV UR7, 0x80000020 ;  /* 0x8000002000077882 */ /* 0x000fd40000000000 */
[----:B------:R-:W-:-:S04]  /*1aa0*/  UIADD3 UR4, UR4, 0x32280, URZ ;  /* 0x0003228004047890 */ /* 0x000fc8000fffe03f */
[----:B------:R-:W-:-:S04]  /*1ab0*/  USHF.R.U32.HI UR4, URZ, 0x4, UR4 ;  /* 0x000000043f047899 */ /* 0x000fc80008011604 */
[----:B------:R-:W-:-:S04]  /*1ac0*/  ULOP3.LUT UR4, UR4, 0x3fff, URZ, 0xc0, !UPT ;  /* 0x00003fff04047892 */ /* 0x000fc8000f8ec03f */
[----:B------:R-:W-:Y:S02]  /*1ad0*/  ULOP3.LUT UR9, UR4, 0x10000, URZ, 0xfc, !UPT ;  /* 0x0001000004097892 */ /* 0x000fe4000f8efc3f */
[----:B------:R-:W-:Y:S02]  /*1ae0*/  ULEA UR4, UR41, UR45, 0x9 ;  /* 0x0000002d29047291 */ /* 0x000fe4000f8e483f */
[----:B------:R-:W-:-:S09]  /*1af0*/  ULEA UR6, UR41, UR9, 0x6 ;  /* 0x0000000929067291 */ /* 0x000fd2000f8e303f */
[----:B------:R-:W-:Y:S01]  /*1b00*/  HGMMA.64x16x16.F32.BF16 R24, gdesc[UR4], RZ, !UPT, gsb0 ;  /* 0x00200000041879f0 */ /* 0x000fe2000c0018ff */
[----:B------:R-:W-:Y:S02]  /*1b10*/  UIADD3 UR4, UR4, 0x2, URZ ;  /* 0x0000000204047890 */ /* 0x000fe4000fffe03f */
[----:B------:R-:W-:Y:S01]  /*1b20*/  UIADD3 UR6, UR6, 0x2, URZ ;  /* 0x0000000206067890 */ /* 0x000fe2000fffe03f */
[----:B------:R-:W-:Y:S01]  /*1b30*/  UMOV UR5, 0x80000020 ;  /* 0x8000002000057882 */ /* 0x000fe20000000000 */
[----:B------:R-:W-:Y:S01]  /*1b40*/  UMOV UR7, 0x80000020 ;  /* 0x8000002000077882 */ /* 0x000fe20000000000 */
[----:B------:R-:W-:Y:S02]  /*1b50*/  WARPGROUP.DEPBAR.LE gsb0, 0x0 ;  /* 0x00008000000079c5 */ /* 0x000fe40000010000 */
[----:B------:R-:W-:-:S06]  /*1b60*/  WARPGROUP.ARRIVE ;  /* 0x00000000000079c5 */ /* 0x000fcc0000000000 */
[----:B------:R-:W-:Y:S03]  /*1b70*/  HGMMA.64x16x16.F32.BF16 R24, gdesc[UR4], R24, gsb0 ;  /* 0x00200000041879f0 */ /* 0x000fe60008001818 */
[----:B------:R-:W-:Y:S02]  /*1b80*/  WARPGROUP.DEPBAR.LE gsb0, 0x0 ;  /* 0x00008000000079c5 */ /* 0x000fe40000010000 */
[----:B------:R-:W-:Y:S05]  /*1b90*/  @!P2 BRA `(.L_x_23) ;  /* 0x0000000000e8a947 */ /* 0x000fea0003800000 */
[----:B------:R-:W-:Y:S01]  /*1ba0*/  UIADD3 UR4, UR41, 0x1, URZ ;  /* 0x0000000129047890 */ /* 0x000fe2000fffe03f */
[----:B01----:R-:W-:Y:S02]  /*1bb0*/  IMAD.U32 R0, RZ, RZ, UR44 ;  /* 0x0000002cff007e24 */ /* 0x003fe4000f8e00ff */
[----:B------:R-:W-:Y:S01]  /*1bc0*/  IMAD.U32 R2, RZ, RZ, UR41 ;  /* 0x00000029ff027e24 */ /* 0x000fe2000f8e00ff */
[----:B------:R-:W-:-:S04]  /*1bd0*/  UISETP.NE.AND UP0, UPT, UR4, 0x19, UPT ;  /* 0x000000190400788c */ /* 0x000fc8000bf05270 */
[----:B------:R-:W-:Y:S02]  /*1be0*/  USEL UR5, URZ, 0x1, UP0 ;  /* 0x000000013f057887 */ /* 0x000fe40008000000 */
[----:B------:R-:W-:Y:S02]  /*1bf0*/  USEL UR8, UR4, URZ, UP0 ;  /* 0x0000003f04087287 */ /* 0x000fe40008000000 */
[----:B------:R-:W-:-:S06]  /*1c00*/  ULOP3.LUT UR5, UR40, UR5, URZ, 0x3c, !UPT ;  /* 0x0000000528057292 */ /* 0x000fcc000f8e3c3f */
[----:B------:R-:W-:-:S07]  /*1c10*/  IMAD.U32 R7, RZ, RZ, UR5 ;  /* 0x00000005ff077e24 */ /* 0x000fce000f8e00ff */
.L_x_30:
[----:B------:R-:W-:Y:S05]  /*1c20*/  @!P0 BRA `(.L_x_24) ;  /* 0x0000000000048947 */ /* 0x000fea0003800000 */
[----:B------:R-:W-:Y:S01]  /*1c30*/  BPT.TRAP 0x1 ;  /* 0x000000040000795c */ /* 0x000fe20000300000 */
.L_x_24:
[----:B------:R-:W0:Y:S01]  /*1c40*/  S2UR UR5, SR_CgaCtaId ;  /* 0x00000000000579c3 */ /* 0x000e220000008800 */
[----:B------:R-:W-:Y:S01]  /*1c50*/  UMOV UR4, 0x400 ;  /* 0x0000040000047882 */ /* 0x000fe20000000000 */
[----:B------:R-:W-:Y:S01]  /*1c60*/  IMAD.U32 R6, RZ, RZ, UR8 ;  /* 0x00000008ff067e24 */ /* 0x000fe2000f8e00ff */
[----:B------:R-:W-:Y:S01]  /*1c70*/  SHF.L.U32 R4, R7, 0x1f, RZ ;  /* 0x0000001f07047819 */ /* 0x000fe200000006ff */
[----:B0-----:R-:W-:-:S06]  /*1c80*/  ULEA UR4, UR5, UR4, 0x18 ;  /* 0x0000000405047291 */ /* 0x001fcc000f8ec03f */
[----:B------:R-:W-:-:S04]  /*1c90*/  IMAD.U32 R5, RZ, RZ, UR4 ;  /* 0x00000004ff057e24 */ /* 0x000fc8000f8e00ff */
[----:B------:R-:W-:-:S04]  /*1ca0*/  IMAD R3, R6, 0x8, R5 ;  /* 0x0000000806037824 */ /* 0x000fc800078e0205 */
[----:B------:R0:W1:Y:S01]  /*1cb0*/  SYNCS.PHASECHK.TRANS64.TRYWAIT P1, [R3+URZ], R4 ;  /* 0x00000004030075a7 */ /* 0x000062000802017f */
[----:B------:R-:W-:Y:S05]  /*1cc0*/  @!P0 BRA `(.L_x_25) ;  /* 0x0000000000048947 */ /* 0x000fea0003800000 */
[----:B------:R-:W-:Y:S01]  /*1cd0*/  BPT.TRAP 0x1 ;  /* 0x000000040000795c */ /* 0x000fe20000300000 */
.L_x_25:
[----:B-1----:R-:W-:Y:S05]  /*1ce0*/  @P1 BRA `(.L_x_26) ;  /* 0x0000000000081947 */ /* 0x002fea0003800000 */
[----:B------:R-:W1:Y:S02]  /*1cf0*/  SYNCS.PHASECHK.TRANS64.TRYWAIT P1, [R3+URZ], R4 ;  /* 0x00000004030075a7 */ /* 0x000e64000802017f */
[----:B-1----:R-:W-:Y:S05]  /*1d00*/  @!P1 BRA `(.L_x_27) ;  /* 0x0000003800149947 */ /* 0x002fea0003800000 */
.L_x_26:
[----:B------:R-:W-:Y:S01]  /*1d10*/  ULEA UR4, UR8, UR45, 0x9 ;  /* 0x0000002d08047291 */ /* 0x000fe2000f8e483f */
[----:B------:R-:W-:Y:S01]  /*1d20*/  WARPGROUP.ARRIVE ;  /* 0x00000000000079c5 */ /* 0x000fe20000000000 */
[----:B------:R-:W-:Y:S01]  /*1d30*/  ULEA UR6, UR8, UR9, 0x6 ;  /* 0x0000000908067291 */ /* 0x000fe2000f8e303f */
[----:B------:R-:W-:Y:S01]  /*1d40*/  UMOV UR5, 0x80000020 ;  /* 0x8000002000057882 */ /* 0x000fe20000000000 */
[----:B------:R-:W-:-:S07]  /*1d50*/  UMOV UR7, 0x80000020 ;  /* 0x8000002000077882 */ /* 0x000fce0000000000 */
[----:B------:R-:W-:Y:S01]  /*1d60*/  HGMMA.64x16x16.F32.BF16 R24, gdesc[UR4], R24, gsb0 ;  /* 0x00200000041879f0 */ /* 0x000fe20008001818 */
        /* <DEDUP_REMOVED lines=9> */
[----:B------:R-:W-:Y:S01]  /*1e00*/  BPT.TRAP 0x1 ;  /* 0x000000040000795c */ /* 0x000fe20000300000 */
.L_x_28:
[----:B------:R-:W-:-:S13]  /*1e10*/  ISETP.NE.AND P1, PT, R22, RZ, PT ;  /* 0x000000ff1600720c */ /* 0x000fda0003f25270 */
[----:B01----:R-:W-:-:S04]  /*1e20*/  @P1 IMAD R3, R2, 0x8, R5 ;  /* 0x0000000802031824 */ /* 0x003fc800078e0205 */
[----:B------:R-:W-:-:S05]  /*1e30*/  @P1 VIADD R4, R3, 0xc8 ;  /* 0x000000c803041836 */ /* 0x000fca0000000000 */
[----:B------:R-:W-:-:S04]  /*1e40*/  @P1 PRMT R4, R23, 0x654, R4 ;  /* 0x0000065417041816 */ /* 0x000fc80000000004 */
[----:B------:R0:W-:Y:S01]  /*1e50*/  @P1 SYNCS.ARRIVE.TRANS64.RED.A1T0 RZ, [R4+URZ], RZ ;  /* 0x000000ff04ff19a7 */ /* 0x0001e2000810043f */
[----:B------:R-:W-:-:S13]  /*1e60*/  ISETP.GT.U32.AND P1, PT, R16, 0x1, PT ;  /* 0x000000011000780c */ /* 0x000fda0003f24070 */
[----:B0-----:R-:W-:Y:S05]  /*1e70*/  @P1 BRA `(.L_x_29) ;  /* 0x0000000000041947 */ /* 0x001fea0003800000 */
[----:B------:R-:W-:Y:S01]  /*1e80*/  BPT.TRAP 0x1 ;  /* 0x000000040000795c */ /* 0x000fe20000300000 */
.L_x_29:
[----:B------:R-:W-:Y:S01]  /*1e90*/  UIADD3 UR8, UR8, 0x1, URZ ;  /* 0x0000000108087890 */ /* 0x000fe2000fffe03f */
[----:B------:R-:W-:Y:S01]  /*1ea0*/  ISETP.GT.AND P2, PT, R0, 0x1, PT ;  /* 0x000000010000780c */ /* 0x000fe20003f44270 */
[----:B------:R-:W-:Y:S02]  /*1eb0*/  VIADD R2, R2, 0x1 ;  /* 0x0000000102027836 */ /* 0x000fe40000000000 */
[----:B------:R-:W-:Y:S01]  /*1ec0*/  UISETP.NE.AND UP0, UPT, UR8, 0x19, UPT ;  /* 0x000000190800788c */ /* 0x000fe2000bf05270 */
[----:B------:R-:W-:Y:S02]  /*1ed0*/  VIADD R0, R0, 0xffffffff ;  /* 0xffffffff00007836 */ /* 0x000fe40000000000 */
[C---:B------:R-:W-:Y:S01]  /*1ee0*/  ISETP.NE.AND P1, PT, R2.reuse, 0x19, PT ;  /* 0x000000190200780c */ /* 0x040fe20003f25270 */
[----:B------:R-:W-:Y:S02]  /*1ef0*/  USEL UR4, URZ, 0x1, UP0 ;  /* 0x000000013f047887 */ /* 0x000fe40008000000 */
[----:B------:R-:W-:Y:S01]  /*1f00*/  USEL UR8, UR8, URZ, UP0 ;  /* 0x0000003f08087287 */ /* 0x000fe20008000000 */
[----:B------:R-:W-:-:S03]  /*1f10*/  SEL R2, R2, RZ, P1 ;  /* 0x000000ff02027207 */ /* 0x000fc60000800000 */
[----:B------:R-:W-:Y:S01]  /*1f20*/  LOP3.LUT R7, R7, UR4, RZ, 0x3c, !PT ;  /* 0x0000000407077c12 */ /* 0x000fe2000f8e3cff */
[----:B------:R-:W-:Y:S07]  /*1f30*/  @P2 BRA `(.L_x_30) ;  /* 0xfffffffc00382947 */ /* 0x000fee000383ffff */
.L_x_23:
[----:B01----:R-:W0:Y:S02]  /*1f40*/  LDC R0, c[0x0][0x28c] ;  /* 0x0000a300ff007b82 */ /* 0x003e240000000800 */
[----:B0-----:R-:W-:-:S13]  /*1f50*/  ISETP.GE.AND P1, PT, R0, 0x1, PT ;  /* 0x000000010000780c */ /* 0x001fda0003f26270 */
[----:B------:R-:W-:Y:S05]  /*1f60*/  @!P1 BRA `(.L_x_31) ;  /* 0x0000000000449947 */ /* 0x000fea0003800000 */
[----:B------:R-:W-:Y:S05]  /*1f70*/  @!P0 BRA `(.L_x_32) ;  /* 0x0000000000048947 */ /* 0x000fea0003800000 */
[----:B------:R-:W-:Y:S01]  /*1f80*/  BPT.TRAP 0x1 ;  /* 0x000000040000795c */ /* 0x000fe20000300000 */
.L_x_32:
[----:B------:R-:W-:-:S13]  /*1f90*/  ISETP.NE.AND P0, PT, R22, RZ, PT ;  /* 0x000000ff1600720c */ /* 0x000fda0003f05270 */
[----:B------:R-:W-:-:S05]  /*1fa0*/  VOTEU.ANY UP0, P0 ;  /* 0x00000000003f7886 */ /* 0x000fca0000000100 */
[----:B------:R-:W-:-:S06]  /*1fb0*/  @UP0 UIADD3 UR4, UR44, UR41, URZ ;  /* 0x000000292c040290 */ /* 0x000fcc000fffe03f */
[----:B------:R-:W-:Y:S02]  /*1fc0*/  IMAD.U32 R2, RZ, RZ, UR4 ;  /* 0x00000004ff027e24 */ /* 0x000fe4000f8e00ff */
[----:B------:R-:W-:Y:S02]  /*1fd0*/  IMAD.U32 R7, RZ, RZ, UR4 ;  /* 0x00000004ff077e24 */ /* 0x000fe4000f8e00ff */
[----:B------:R-:W-:-:S05]  /*1fe0*/  @P0 IMAD.WIDE.U32 R2, R2, 0x51eb851f, RZ ;  /* 0x51eb851f02020825 */ /* 0x000fca00078e00ff */
[----:B------:R-:W-:-:S05]  /*1ff0*/  @P0 SHF.R.U32.HI R0, RZ, 0x3, R3 ;  /* 0x00000003ff000819 */ /* 0x000fca0000011603 */
[----:B------:R-:W-:-:S04]  /*2000*/  @P0 IMAD R0, R0, -0x19, R7 ;  /* 0xffffffe700000824 */ /* 0x000fc800078e0207 */
[----:B------:R-:W-:-:S04]  /*2010*/  @P0 IMAD R0, R0, 0x8, R5 ;  /* 0x0000000800000824 */ /* 0x000fc800078e0205 */
[----:B------:R-:W-:-:S05]  /*2020*/  @P0 VIADD R0, R0, 0xc8 ;  /* 0x000000c800000836 */ /* 0x000fca0000000000 */
[----:B------:R-:W-:-:S04]  /*2030*/  @P0 PRMT R0, R23, 0x654, R0 ;  /* 0x0000065417000816 */ /* 0x000fc80000000000 */
[----:B------:R0:W-:Y:S01]  /*2040*/  @P0 SYNCS.ARRIVE.TRANS64.RED.A1T0 RZ, [R0+URZ], RZ ;  /* 0x000000ff00ff09a7 */ /* 0x0001e2000810043f */
[----:B------:R-:W-:-:S13]  /*2050*/  ISETP.GT.U32.AND P0, PT, R16, 0x1, PT ;  /* 0x000000011000780c */ /* 0x000fda0003f04070 */
[----:B0-----:R-:W-:Y:S05]  /*2060*/  @P0 BRA `(.L_x_31) ;  /* 0x0000000000040947 */ /* 0x001fea0003800000 */
[----:B------:R-:W-:Y:S01]  /*2070*/  BPT.TRAP 0x1 ;  /* 0x000000040000795c */ /* 0x000fe20000300000 */
.L_x_31:
[----:B------:R-:W-:Y:S01]  /*2080*/  IMAD.SHL.U32 R9, R47, 0x10, RZ ;  /* 0x000000102f097824 */ /* 0x000fe200078e00ff */
[----:B------:R-:W-:Y:S01]  /*2090*/  UIADD3 UR41, UR43, UR41, URZ ;  /* 0x000000292b297290 */ /* 0x000fe2000fffe03f */
[----:B------:R-:W-:Y:S01]  /*20a0*/  SHF.R.S32.HI R13, RZ, 0x1f, R45 ;  /* 0x0000001fff0d7819 */ /* 0x000fe2000001142d */
[----:B------:R-:W-:Y:S01]  /*20b0*/  ULDC UR10, c[0x0][0x288] ;  /* 0x0000a200000a7ab9 */ /* 0x000fe20000000800 */
[----:B------:R-:W-:Y:S01]  /*20c0*/  IMAD.SHL.U32 R2, R44, 0x80, RZ ;  /* 0x000000802c027824 */ /* 0x000fe200078e00ff */
[C---:B------:R-:W-:Y:S01]  /*20d0*/  LOP3.LUT R6, R9.reuse, 0x6, R40, 0xf8, !PT ;  /* 0x0000000609067812 */ /* 0x040fe200078ef828 */
[----:B------:R-:W-:Y:S01]  /*20e0*/  UISETP.GT.U32.AND UP0, UPT, UR41, 0x18, UPT ;  /* 0x000000182900788c */ /* 0x000fe2000bf04070 */
[----:B------:R-:W-:Y:S01]  /*20f0*/  ISETP.GE.AND P0, PT, R9, UR10, PT ;  /* 0x0000000a09007c0c */ /* 0x000fe2000bf06270 */
[----:B------:R-:W-:Y:S01]  /*2100*/  ULDC.64 UR6, c[0x0][0x5d0] ;  /* 0x0001740000067ab9 */ /* 0x000fe20000000a00 */
[----:B------:R-:W-:Y:S01]  /*2110*/  ULDC UR11, c[0x0][0x284] ;  /* 0x0000a100000b7ab9 */ /* 0x000fe20000000800 */
[----:B------:R-:W-:Y:S01]  /*2120*/  SHF.R.S32.HI R7, RZ, 0x1f, R6 ;  /* 0x0000001fff077819 */ /* 0x000fe20000011406 */
[----:B------:R-:W-:Y:S01]  /*2130*/  IMAD R0, R13, UR6, RZ ;  /* 0x000000060d007c24 */ /* 0x000fe2000f8e02ff */
[----:B------:R-:W-:Y:S01]  /*2140*/  UISETP.LT.U32.AND UP0, UPT, UR43, 0x19, UP0 ;  /* 0x000000192b00788c */ /* 0x000fe20008701070 */
[----:B------:R-:W-:Y:S01]  /*2150*/  ISETP.GE.OR P0, PT, R2, UR11, P0 ;  /* 0x0000000b02007c0c */ /* 0x000fe20008706670 */
[----:B------:R-:W-:Y:S01]  /*2160*/  UISETP.GE.U32.AND UP1, UPT, UR43, 0x19, UPT ;  /* 0x000000192b00788c */ /* 0x000fe2000bf26070 */
[C---:B------:R-:W-:Y:S01]  /*2170*/  IMAD R11, R45.reuse, UR7, R0 ;  /* 0x000000072d0b7c24 */ /* 0x040fe2000f8e0200 */
[----:B------:R-:W-:Y:S01]  /*2180*/  UIMAD.WIDE.U32 UR4, UR41, 0x51eb851f, URZ ;  /* 0x51eb851f290478a5 */ /* 0x000fe2000f8e003f */
[----:B------:R-:W-:Y:S01]  /*2190*/  IMAD.WIDE.U32 R4, R45, UR6, R6 ;  /* 0x000000062d047c25 */ /* 0x000fe2000f8e0006 */
[----:B------:R-:W-:Y:S01]  /*21a0*/  USEL UR6, URZ, 0x1, !UP0 ;  /* 0x000000013f067887 */ /* 0x000fe2000c000000 */
[----:B------:R-:W-:-:S02]  /*21b0*/  ULDC.64 UR8, c[0x0][0x5c8] ;  /* 0x0001720000087ab9 */ /* 0x000fc40000000a00 */
[----:B------:R-:W-:Y:S01]  /*21c0*/  IMAD.WIDE R2, R44, 0x80, R32 ;  /* 0x000000802c027825 */ /* 0x000fe200078e0220 */
[----:B------:R-:W-:Y:S02]  /*21d0*/  USHF.R.U32.HI UR4, URZ, 0x3, UR5 ;  /* 0x000000033f047899 */ /* 0x000fe40008011605 */
[----:B------:R-:W-:Y:S01]  /*21e0*/  ULOP3.LUT UR40, UR40, UR6, URZ, 0x3c, !UPT ;  /* 0x0000000628287292 */ /* 0x000fe2000f8e3c3f */
[----:B------:R-:W-:Y:S01]  /*21f0*/  IMAD.IADD R5, R5, 0x1, R11 ;  /* 0x0000000105057824 */ /* 0x000fe200078e020b */
[----:B------:R-:W-:Y:S01]  /*2200*/  UIMAD UR41, UR4, -0x19, UR41 ;  /* 0xffffffe7042978a4 */ /* 0x000fe2000f8e0229 */
[----:B------:R-:W-:Y:S01]  /*2210*/  IMAD R11, R3, UR8, RZ ;  /* 0x00000008030b7c24 */ /* 0x000fe2000f8e02ff */
[----:B------:R-:W-:Y:S01]  /*2220*/  @UP1 ULOP3.LUT UR40, UR40, 0x1, UR4, 0x78, !UPT ;  /* 0x0000000128281892 */ /* 0x000fe2000f8e7804 */
[----:B------:R-:W-:-:S04]  /*2230*/  IMAD.WIDE.U32 R20, R2, UR8, R4 ;  /* 0x0000000802147c25 */ /* 0x000fc8000f8e0004 */
[----:B------:R-:W-:Y:S02]  /*2240*/  IMAD R11, R2, UR9, R11 ;  /* 0x00000009020b7c24 */ /* 0x000fe4000f8e020b */
[----:B------:R-:W-:Y:S01]  /*2250*/  IMAD.MOV.U32 R0, RZ, RZ, -0x1 ;  /* 0xffffffffff007424 */ /* 0x000fe200078e00ff */
[----:B------:R-:W-:Y:S06]  /*2260*/  @P0 BRA `(.L_x_33) ;  /* 0x0000000800e40947 */ /* 0x000fec0003800000 */
[----:B-----5:R-:W-:Y:S01]  /*2270*/  FSETP.NEU.AND P0, PT, R35, RZ, PT ;  /* 0x000000ff2300720b */ /* 0x020fe20003f0d000 */
[----:B------:R-:W-:Y:S01]  /*2280*/  BSSY B0, `(.L_x_33) ;  /* 0x00000b7000007945 */ /* 0x000fe20003800000 */
[----:B------:R-:W-:-:S11]  /*2290*/  IMAD.IADD R57, R21, 0x1, R11 ;  /* 0x0000000115397824 */ /* 0x000fd600078e020b */
[----:B------:R-:W-:Y:S05]  /*22a0*/  @!P0 BRA `(.L_x_34) ;  /* 0x0000000800188947 */ /* 0x000fea0003800000 */
[----:B------:R-:W0:Y:S01]  /*22b0*/  LDC.64 R50, c[0x0][0x5b8] ;  /* 0x00016e00ff327b82 */ /* 0x000e220000000a00 */
[----:B------:R-:W-:Y:S01]  /*22c0*/  SHF.R.S32.HI R5, RZ, 0x1f, R6 ;  /* 0x0000001fff057819 */ /* 0x000fe20000011406 */
[----:B------:R-:W-:Y:S01]  /*22d0*/  IMAD.IADD R56, R36, 0x1, -R9 ;  /* 0x0000000124387824 */ /* 0x000fe200078e0a09 */
[----:B------:R-:W-:Y:S01]  /*22e0*/  ULDC.64 UR4, c[0x0][0x5c0] ;  /* 0x0001700000047ab9 */ /* 0x000fe20000000a00 */
[----:B------:R-:W-:-:S03]  /*22f0*/  IMAD R58, R44, -0x80, R43 ;  /* 0xffffff802c3a7824 */ /* 0x000fc600078e022b */
[----:B------:R-:W-:Y:S01]  /*2300*/  ISETP.GT.AND P0, PT, R56, RZ, PT ;  /* 0x000000ff3800720c */ /* 0x000fe20003f04270 */
[----:B------:R-:W1:Y:S03]  /*2310*/  LDC.64 R52, c[0x0][0x5b0] ;  /* 0x00016c00ff347b82 */ /* 0x000e660000000a00 */
[----:B------:R-:W-:-:S05]  /*2320*/  ISETP.GT.AND P2, PT, R58, RZ, P0 ;  /* 0x000000ff3a00720c */ /* 0x000fca0000744270 */
[----:B------:R-:W2:Y:S01]  /*2330*/  LDC.64 R54, c[0x0][0x5a8] ;  /* 0x00016a00ff367b82 */ /* 0x000ea20000000a00 */
[----:B0-----:R-:W-:-:S04]  /*2340*/  IMAD R4, R13, R50, RZ ;  /* 0x000000320d047224 */ /* 0x001fc800078e02ff */
[----:B------:R-:W-:Y:S02]  /*2350*/  IMAD R49, R45, R51, R4 ;  /* 0x000000332d317224 */ /* 0x000fe400078e0204 */
[----:B------:R-:W-:Y:S02]  /*2360*/  IMAD.MOV.U32 R4, RZ, RZ, R6 ;  /* 0x000000ffff047224 */ /* 0x000fe400078e0006 */
[----:B-1----:R-:W-:Y:S02]  /*2370*/  IMAD R8, R3, R52, RZ ;  /* 0x0000003403087224 */ /* 0x002fe400078e02ff */
[----:B------:R-:W-:-:S04]  /*2380*/  IMAD.WIDE.U32 R46, R45, R50, R4 ;  /* 0x000000322d2e7225 */ /* 0x000fc800078e0004 */
[----:B------:R-:W-:Y:S02]  /*2390*/  IMAD.IADD R11, R47, 0x1, R49 ;  /* 0x000000012f0b7824 */ /* 0x000fe400078e0231 */
[----:B------:R-:W-:Y:S02]  /*23a0*/  IMAD.MOV.U32 R10, RZ, RZ, R46 ;  /* 0x000000ffff0a7224 */ /* 0x000fe400078e002e */
[C---:B------:R-:W-:Y:S02]  /*23b0*/  IMAD R51, R2.reuse, R53, R8 ;  /* 0x0000003502337224 */ /* 0x040fe400078e0208 */
[----:B------:R-:W-:-:S04]  /*23c0*/  IMAD.WIDE.U32 R8, R2, R52, R10 ;  /* 0x0000003402087225 */ /* 0x000fc800078e000a */
[----:B------:R-:W-:Y:S01]  /*23d0*/  IMAD.IADD R9, R9, 0x1, R51 ;  /* 0x0000000109097824 */ /* 0x000fe200078e0233 */
[----:B--2---:R-:W-:-:S04]  /*23e0*/  LEA R12, P1, R8, R54, 0x1 ;  /* 0x00000036080c7211 */ /* 0x004fc800078208ff */
[----:B------:R-:W-:-:S05]  /*23f0*/  LEA.HI.X R13, R8, R55, R9, 0x1, P1 ;  /* 0x00000037080d7211 */ /* 0x000fca00008f0c09 */
[----:B------:R0:W2:Y:S01]  /*2400*/  @P2 LDG.E.LTC128B.U16 R44, desc[UR38][R12.64] ;  /* 0x000000260c2c2981 */ /* 0x0000a2000c1e1520 */
[----:B------:R-:W-:Y:S01]  /*2410*/  IMAD.WIDE.U32 R14, R2, R52, R4 ;  /* 0x00000034020e7225 */ /* 0x000fe200078e0004 */
[----:B------:R-:W-:Y:S03]  /*2420*/  BSSY B1, `(.L_x_35) ;  /* 0x0000013000017945 */ /* 0x000fe60003800000 */
[----:B------:R-:W-:Y:S02]  /*2430*/  IMAD.IADD R15, R51, 0x1, R15 ;  /* 0x00000001330f7824 */ /* 0x000fe400078e020f */
[----:B------:R-:W-:Y:S01]  /*2440*/  IMAD.WIDE.U32 R14, R45, R50, R14 ;  /* 0x000000322d0e7225 */ /* 0x000fe200078e000e */
[----:B0-----:R-:W-:-:S03]  /*2450*/  SHF.L.U64.HI R13, R52, 0x3, R53 ;  /* 0x00000003340d7819 */ /* 0x001fc60000010235 */
[----:B------:R-:W-:Y:S02]  /*2460*/  IMAD.IADD R12, R49, 0x1, R15 ;  /* 0x00000001310c7824 */ /* 0x000fe400078e020f */
[----:B--2---:R-:W-:-:S04]  /*2470*/  IMAD.U32 R8, R44, 0x10000, RZ ;  /* 0x000100002c087824 */ /* 0x004fc800078e00ff */
[----:B------:R-:W-:Y:S01]  /*2480*/  FMUL R9, R8, R35 ;  /* 0x0000002308097220 */ /* 0x000fe20000400000 */
[----:B------:R-:W-:-:S03]  /*2490*/  LEA R8, P1, R20, UR4, 0x1 ;  /* 0x0000000414087c11 */ /* 0x000fc6000f8208ff */
[----:B------:R-:W-:Y:S01]  /*24a0*/  FFMA R24, R24, R34, R9 ;  /* 0x0000002218187223 */ /* 0x000fe20000000009 */
[----:B------:R-:W-:Y:S02]  /*24b0*/  LEA.HI.X R9, R20, UR5, R57, 0x1, P1 ;  /* 0x0000000514097c11 */ /* 0x000fe400088f0c39 */
[----:B------:R-:W-:Y:S02]  /*24c0*/  ISETP.GT.AND P1, PT, R56, 0x1, PT ;  /* 0x000000013800780c */ /* 0x000fe40003f24270 */
[----:B------:R-:W-:Y:S02]  /*24d0*/  F2FP.BF16.F32.PACK_AB R24, RZ, R24 ;  /* 0x00000018ff18723e */ /* 0x000fe400000010ff */
[----:B------:R-:W-:Y:S02]  /*24e0*/  ISETP.GT.AND P3, PT, R58, RZ, P1 ;  /* 0x000000ff3a00720c */ /* 0x000fe40000f64270 */
[C---:B------:R-:W-:Y:S01]  /*24f0*/  LEA R20, P4, R14.reuse, R54, 0x1 ;  /* 0x000000360e147211 */ /* 0x040fe200078808ff */
[----:B------:R0:W-:Y:S03]  /*2500*/  @P2 STG.E.U16 desc[UR38][R8.64], R24 ;  /* 0x0000001808002986 */ /* 0x0001e6000c101526 */
[----:B------:R-:W-:Y:S01]  /*2510*/  LEA.HI.X R21, R14, R55, R12, 0x1, P4 ;  /* 0x000000370e157211 */ /* 0x000fe200020f0c0c */
[----:B------:R-:W-:-:S06]  /*2520*/  IMAD.SHL.U32 R12, R52, 0x8, RZ ;  /* 0x00000008340c7824 */ /* 0x000fcc00078e00ff */
[----:B------:R-:W-:Y:S05]  /*2530*/  @!P3 BRA `(.L_x_36) ;  /* 0x000000000004b947 */ /* 0x000fea0003800000 */
[----:B------:R1:W5:Y:S02]  /*2540*/  LDG.E.LTC128B.U16 R44, desc[UR38][R20.64+0x2] ;  /* 0x00000226142c7981 */ /* 0x000364000c1e1520 */
.L_x_36:
[----:B------:R-:W-:Y:S05]  /*2550*/  BSYNC B1 ;  /* 0x0000000000017941 */ /* 0x000fea0003800000 */
.L_x_35:
[----:B-----5:R-:W-:Y:S01]  /*2560*/  IMAD.U32 R4, R44, 0x10000, RZ ;  /* 0x000100002c047824 */ /* 0x020fe200078e00ff */
[----:B------:R-:W-:Y:S01]  /*2570*/  ISETP.GT.AND P0, PT, R58, 0x8, P0 ;  /* 0x000000083a00780c */ /* 0x000fe20000704270 */
[----:B------:R-:W-:-:S04]  /*2580*/  IMAD.WIDE.U32 R12, R2, R52, R12 ;  /* 0x00000034020c7225 */ /* 0x000fc800078e000c */
[----:B------:R-:W-:Y:S01]  /*2590*/  FMUL R4, R4, R35 ;  /* 0x0000002304047220 */ /* 0x000fe20000400000 */
[----:B------:R-:W-:Y:S01]  /*25a0*/  IMAD.IADD R51, R51, 0x1, R13 ;  /* 0x0000000133337824 */ /* 0x000fe200078e020d */
[----:B------:R-:W-:Y:S02]  /*25b0*/  IADD3 R46, P2, R46, R12, RZ ;  /* 0x0000000c2e2e7210 */ /* 0x000fe40007f5e0ff */
[----:B------:R-:W-:-:S03]  /*25c0*/  FFMA R4, R25, R34, R4 ;  /* 0x0000002219047223 */ /* 0x000fc60000000004 */
[----:B------:R-:W-:Y:S01]  /*25d0*/  IMAD.X R10, R51, 0x1, R11, P2 ;  /* 0x00000001330a7824 */ /* 0x000fe200010e060b */
[C---:B------:R-:W-:Y:S02]  /*25e0*/  LEA R2, P2, R46.reuse, R54, 0x1 ;  /* 0x000000362e027211 */ /* 0x040fe400078408ff */
[----:B------:R-:W-:Y:S02]  /*25f0*/  F2FP.BF16.F32.PACK_AB R4, RZ, R4 ;  /* 0x00000004ff04723e */ /* 0x000fe400000010ff */
[--C-:B------:R-:W-:Y:S02]  /*2600*/  LEA.HI.X R3, R46, R55, R10.reuse, 0x1, P2 ;  /* 0x000000372e037211 */ /* 0x100fe400010f0c0a */
[----:B------:R-:W-:-:S05]  /*2610*/  PRMT R10, R4, 0x7610, R10 ;  /* 0x00007610040a7816 */ /* 0x000fca000000000a */
[----:B------:R2:W-:Y:S04]  /*2620*/  @P3 STG.E.U16 desc[UR38][R8.64+0x2], R10 ;  /* 0x0000020a08003986 */ /* 0x0005e8000c101526 */
[----:B------:R-:W3:Y:S01]  /*2630*/  @P0 LDG.E.LTC128B.U16 R44, desc[UR38][R2.64] ;  /* 0x00000026022c0981 */ /* 0x000ee2000c1e1520 */
[----:B------:R-:W-:Y:S01]  /*2640*/  IADD3 R6, P2, R6, R12, RZ ;  /* 0x0000000c06067210 */ /* 0x000fe20007f5e0ff */
[----:B------:R-:W-:Y:S01]  /*2650*/  BSSY B1, `(.L_x_37) ;  /* 0x0000011000017945 */ /* 0x000fe20003800000 */
[----:B------:R-:W-:Y:S02]  /*2660*/  SHF.L.U64.HI R11, R37, 0x1, R38 ;  /* 0x00000001250b7819 */ /* 0x000fe40000010226 */
[----:B------:R-:W-:Y:S01]  /*2670*/  ISETP.GT.AND P1, PT, R58, 0x8, P1 ;  /* 0x000000083a00780c */ /* 0x000fe20000f24270 */
[----:B------:R-:W-:-:S02]  /*2680*/  IMAD.X R7, R5, 0x1, R51, P2 ;  /* 0x0000000105077824 */ /* 0x000fc400010e0633 */
[----:B------:R-:W-:-:S04]  /*2690*/  IMAD.WIDE.U32 R6, R45, R50, R6 ;  /* 0x000000322d067225 */ /* 0x000fc800078e0006 */
[----:B------:R-:W-:Y:S01]  /*26a0*/  IMAD.IADD R7, R49, 0x1, R7 ;  /* 0x0000000131077824 */ /* 0x000fe200078e0207 */
[----:B--2---:R-:W-:Y:S01]  /*26b0*/  LEA R10, P3, R6, R54, 0x1 ;  /* 0x00000036060a7211 */ /* 0x004fe200078608ff */
[----:B---3--:R-:W-:-:S04]  /*26c0*/  IMAD.U32 R4, R44, 0x10000, RZ ;  /* 0x000100002c047824 */ /* 0x008fc800078e00ff */
[----:B------:R-:W-:Y:S01]  /*26d0*/  FMUL R5, R4, R35 ;  /* 0x0000002304057220 */ /* 0x000fe20000400000 */
[----:B------:R-:W-:-:S03]  /*26e0*/  LEA R4, P2, R37, R8, 0x1 ;  /* 0x0000000825047211 */ /* 0x000fc600078408ff */
[----:B------:R-:W-:-:S05]  /*26f0*/  FFMA R5, R26, R34, R5 ;  /* 0x000000221a057223 */ /* 0x000fca0000000005 */
[----:B------:R-:W-:Y:S01]  /*2700*/  F2FP.BF16.F32.PACK_AB R2, RZ, R5 ;  /* 0x00000005ff02723e */ /* 0x000fe200000010ff */
[----:B------:R-:W-:Y:S01]  /*2710*/  IMAD.X R5, R11, 0x1, R9, P2 ;  /* 0x000000010b057824 */ /* 0x000fe200010e0609 */
[----:B------:R-:W-:-:S04]  /*2720*/  LEA.HI.X R11, R6, R55, R7, 0x1, P3 ;  /* 0x00000037060b7211 */ /* 0x000fc800018f0c07 */
[----:B------:R2:W-:Y:S01]  /*2730*/  @P0 STG.E.U16 desc[UR38][R4.64], R2 ;  /* 0x0000000204000986 */ /* 0x0005e2000c101526 */
[----:B------:R-:W-:Y:S05]  /*2740*/  @!P1 BRA `(.L_x_38) ;  /* 0x0000000000049947 */ /* 0x000fea0003800000 */
[----:B------:R3:W5:Y:S02]  /*2750*/  LDG.E.LTC128B.U16 R44, desc[UR38][R10.64+0x2] ;  /* 0x000002260a2c7981 */ /* 0x000764000c1e1520 */
.L_x_38:
[----:B------:R-:W-:Y:S05]  /*2760*/  BSYNC B1 ;  /* 0x0000000000017941 */ /* 0x000fea0003800000 */
.L_x_37:
[----:B--2--5:R-:W-:Y:S01]  /*2770*/  IMAD.U32 R2, R44, 0x10000, RZ ;  /* 0x000100002c027824 */ /* 0x024fe200078e00ff */
[----:B------:R-:W-:Y:S01]  /*2780*/  ISETP.GT.AND P0, PT, R56, 0x8, PT ;  /* 0x000000083800780c */ /* 0x000fe20003f04270 */
[----:B------:R-:W-:Y:S01]  /*2790*/  @P1 IMAD.MOV.U32 R3, RZ, RZ, R5 ;  /* 0x000000ffff031224 */ /* 0x000fe200078e0005 */
[----:B------:R-:W-:Y:S01]  /*27a0*/  BSSY B1, `(.L_x_39) ;  /* 0x000000a000017945 */ /* 0x000fe20003800000 */
[----:B------:R-:W-:Y:S01]  /*27b0*/  FMUL R2, R2, R35 ;  /* 0x0000002302027220 */ /* 0x000fe20000400000 */
[----:B------:R-:W-:-:S03]  /*27c0*/  ISETP.GT.AND P2, PT, R58, RZ, P0 ;  /* 0x000000ff3a00720c */ /* 0x000fc60000744270 */
[----:B------:R-:W-:-:S05]  /*27d0*/  FFMA R2, R27, R34, R2 ;  /* 0x000000221b027223 */ /* 0x000fca0000000002 */
[----:B------:R-:W-:-:S04]  /*27e0*/  F2FP.BF16.F32.PACK_AB R2, RZ, R2 ;  /* 0x00000002ff02723e */ /* 0x000fc800000010ff */
[----:B------:R-:W-:Y:S01]  /*27f0*/  PRMT R6, R2, 0x7610, R6 ;  /* 0x0000761002067816 */ /* 0x000fe20000000006 */
[----:B------:R-:W-:-:S05]  /*2800*/  @P1 IMAD.MOV.U32 R2, RZ, RZ, R4 ;  /* 0x000000ffff021224 */ /* 0x000fca00078e0004 */
[----:B------:R2:W-:Y:S01]  /*2810*/  @P1 STG.E.U16 desc[UR38][R2.64+0x2], R6 ;  /* 0x0000020602001986 */ /* 0x0005e2000c101526 */
[----:B------:R-:W-:Y:S05]  /*2820*/  @!P2 BRA `(.L_x_40) ;  /* 0x000000000004a947 */ /* 0x000fea0003800000 */
[----:B------:R4:W5:Y:S02]  /*2830*/  LDG.E.LTC128B.U16 R44, desc[UR38][R20.64+0x10] ;  /* 0x00001026142c7981 */ /* 0x000964000c1e1520 */
.L_x_40:
[----:B------:R-:W-:Y:S05]  /*2840*/  BSYNC B1 ;  /* 0x0000000000017941 */ /* 0x000fea0003800000 */
.L_x_39:
[----:B--2--5:R-:W-:Y:S01]  /*2850*/  IMAD.U32 R2, R44, 0x10000, RZ ;  /* 0x000100002c027824 */ /* 0x024fe200078e00ff */
[----:B------:R-:W-:Y:S01]  /*2860*/  ISETP.GT.AND P1, PT, R56, 0x9, PT ;  /* 0x000000093800780c */ /* 0x000fe20003f24270 */
[----:B------:R-:W-:Y:S02]  /*2870*/  BSSY B1, `(.L_x_41) ;  /* 0x000000b000017945 */ /* 0x000fe40003800000 */
[----:B------:R-:W-:Y:S01]  /*2880*/  FMUL R3, R2, R35 ;  /* 0x0000002302037220 */ /* 0x000fe20000400000 */
[----:B------:R-:W-:Y:S01]  /*2890*/  @P2 IMAD.MOV.U32 R2, RZ, RZ, R8 ;  /* 0x000000ffff022224 */ /* 0x000fe200078e0008 */
[----:B------:R-:W-:Y:S02]  /*28a0*/  ISETP.GT.AND P3, PT, R58, RZ, P1 ;  /* 0x000000ff3a00720c */ /* 0x000fe40000f64270 */
[----:B------:R-:W-:-:S05]  /*28b0*/  FFMA R3, R28, R34, R3 ;  /* 0x000000221c037223 */ /* 0x000fca0000000003 */
[----:B------:R-:W-:-:S04]  /*28c0*/  F2FP.BF16.F32.PACK_AB R3, RZ, R3 ;  /* 0x00000003ff03723e */ /* 0x000fc800000010ff */
[----:B------:R-:W-:Y:S01]  /*28d0*/  PRMT R6, R3, 0x7610, R6 ;  /* 0x0000761003067816 */ /* 0x000fe20000000006 */
[----:B------:R-:W-:-:S05]  /*28e0*/  @P2 IMAD.MOV.U32 R3, RZ, RZ, R9 ;  /* 0x000000ffff032224 */ /* 0x000fca00078e0009 */
[----:B------:R2:W-:Y:S01]  /*28f0*/  @P2 STG.E.U16 desc[UR38][R2.64+0x10], R6 ;  /* 0x0000100602002986 */ /* 0x0005e2000c101526 */
[----:B------:R-:W-:Y:S05]  /*2900*/  @!P3 BRA `(.L_x_42) ;  /* 0x000000000004b947 */ /* 0x000fea0003800000 */
[----:B------:R0:W5:Y:S02]  /*2910*/  LDG.E.LTC128B.U16 R44, desc[UR38][R20.64+0x12] ;  /* 0x00001226142c7981 */ /* 0x000164000c1e1520 */
.L_x_42:
[----:B------:R-:W-:Y:S05]  /*2920*/  BSYNC B1 ;  /* 0x0000000000017941 */ /* 0x000fea0003800000 */
.L_x_41:
[----:B--2--5:R-:W-:Y:S01]  /*2930*/  IMAD.U32 R2, R44, 0x10000, RZ ;  /* 0x000100002c027824 */ /* 0x024fe200078e00ff */
[----:B------:R-:W-:Y:S01]  /*2940*/  ISETP.GT.AND P0, PT, R58, 0x8, P0 ;  /* 0x000000083a00780c */ /* 0x000fe20000704270 */
[----:B------:R-:W-:Y:S02]  /*2950*/  BSSY B1, `(.L_x_43) ;  /* 0x0000007000017945 */ /* 0x000fe40003800000 */
[----:B------:R-:W-:-:S04]  /*2960*/  FMUL R2, R2, R35 ;  /* 0x0000002302027220 */ /* 0x000fc80000400000 */
[----:B------:R-:W-:-:S05]  /*2970*/  FFMA R2, R29, R34, R2 ;  /* 0x000000221d027223 */ /* 0x000fca0000000002 */
[----:B------:R-:W-:-:S05]  /*2980*/  F2FP.BF16.F32.PACK_AB R2, RZ, R2 ;  /* 0x00000002ff02723e */ /* 0x000fca00000010ff */
[----:B------:R2:W-:Y:S01]  /*2990*/  @P3 STG.E.U16 desc[UR38][R8.64+0x12], R2 ;  /* 0x0000120208003986 */ /* 0x0005e2000c101526 */
[----:B------:R-:W-:Y:S05]  /*29a0*/  @!P0 BRA `(.L_x_44) ;  /* 0x0000000000048947 */ /* 0x000fea0003800000 */
[----:B------:R0:W5:Y:S02]  /*29b0*/  LDG.E.LTC128B.U16 R44, desc[UR38][R10.64+0x10] ;  /* 0x000010260a2c7981 */ /* 0x000164000c1e1520 */
.L_x_44:
[----:B------:R-:W-:Y:S05]  /*29c0*/  BSYNC B1 ;  /* 0x0000000000017941 */ /* 0x000fea0003800000 */
.L_x_43:
[----:B--2--5:R-:W-:Y:S01]  /*29d0*/  IMAD.U32 R2, R44, 0x10000, RZ ;  /* 0x000100002c027824 */ /* 0x024fe200078e00ff */
[----:B------:R-:W-:Y:S01]  /*29e0*/  ISETP.GT.AND P1, PT, R58, 0x8, P1 ;  /* 0x000000083a00780c */ /* 0x000fe20000f24270 */
[----:B------:R-:W-:Y:S02]  /*29f0*/  BSSY B1, `(.L_x_45) ;  /* 0x000000a000017945 */ /* 0x000fe40003800000 */
[----:B------:R-:W-:Y:S01]  /*2a00*/  FMUL R3, R2, R35 ;  /* 0x0000002302037220 */ /* 0x000fe20000400000 */
[----:B------:R-:W-:-:S03]  /*2a10*/  @P0 IMAD.MOV.U32 R2, RZ, RZ, R4 ;  /* 0x000000ffff020224 */ /* 0x000fc600078e0004 */
[----:B------:R-:W-:-:S05]  /*2a20*/  FFMA R3, R30, R34, R3 ;  /* 0x000000221e037223 */ /* 0x000fca0000000003 */
[----:B------:R-:W-:-:S04]  /*2a30*/  F2FP.BF16.F32.PACK_AB R3, RZ, R3 ;  /* 0x00000003ff03723e */ /* 0x000fc800000010ff */
[----:B------:R-:W-:Y:S01]  /*2a40*/  PRMT R6, R3, 0x7610, R6 ;  /* 0x0000761003067816 */ /* 0x000fe20000000006 */
[----:B------:R-:W-:-:S05]  /*2a50*/  @P0 IMAD.MOV.U32 R3, RZ, RZ, R5 ;  /* 0x000000ffff030224 */ /* 0x000fca00078e0005 */
[----:B------:R2:W-:Y:S01]  /*2a60*/  @P0 STG.E.U16 desc[UR38][R2.64+0x10], R6 ;  /* 0x0000100602000986 */ /* 0x0005e2000c101526 */
[----:B------:R-:W-:Y:S05]  /*2a70*/  @!P1 BRA `(.L_x_46) ;  /* 0x0000000000049947 */ /* 0x000fea0003800000 */
[----:B------:R0:W5:Y:S02]  /*2a80*/  LDG.E.LTC128B.U16 R44, desc[UR38][R10.64+0x12] ;  /* 0x000012260a2c7981 */ /* 0x000164000c1e1520 */
.L_x_46:
[----:B------:R-:W-:Y:S05]  /*2a90*/  BSYNC B1 ;  /* 0x0000000000017941 */ /* 0x000fea0003800000 */
.L_x_45:
[----:B------:R-:W-:Y:S05]  /*2aa0*/  @!P1 BRA `(.L_x_47) ;  /* 0x0000000000d09947 */ /* 0x000fea0003800000 */
[----:B-----5:R-:W-:-:S04]  /*2ab0*/  IMAD.U32 R44, R44, 0x10000, RZ ;  /* 0x000100002c2c7824 */ /* 0x020fc800078e00ff */
[----:B------:R-:W-:-:S04]  /*2ac0*/  FMUL R44, R44, R35 ;  /* 0x000000232c2c7220 */ /* 0x000fc80000400000 */
[----:B------:R-:W-:-:S05]  /*2ad0*/  FFMA R44, R31, R34, R44 ;  /* 0x000000221f2c7223 */ /* 0x000fca000000002c */
[----:B------:R-:W-:-:S05]  /*2ae0*/  F2FP.BF16.F32.PACK_AB R44, RZ, R44 ;  /* 0x0000002cff2c723e */ /* 0x000fca00000010ff */
[----:B------:R0:W-:Y:S01]  /*2af0*/  STG.E.U16 desc[UR38][R4.64+0x12], R44 ;  /* 0x0000122c04007986 */ /* 0x0001e2000c101526 */
[----:B------:R-:W-:Y:S05]  /*2b00*/  BRA `(.L_x_47) ;  /* 0x0000000000b87947 */ /* 0x000fea0003800000 */
.L_x_34:
[----:B------:R-:W-:Y:S01]  /*2b10*/  IMAD R47, R47, -0x10, R36 ;  /* 0xfffffff02f2f7824 */ /* 0x000fe200078e0224 */
[----:B------:R-:W-:Y:S01]  /*2b20*/  ULDC.64 UR4, c[0x0][0x5c0] ;  /* 0x0001700000047ab9 */ /* 0x000fe20000000a00 */
[----:B------:R-:W-:Y:S02]  /*2b30*/  IMAD R6, R44, -0x80, R43 ;  /* 0xffffff802c067824 */ /* 0x000fe400078e022b */
[-C--:B------:R-:W-:Y:S01]  /*2b40*/  FMUL R24, R24, R34.reuse ;  /* 0x0000002218187220 */ /* 0x080fe20000400000 */
[----:B------:R-:W-:Y:S01]  /*2b50*/  LEA R2, P0, R20, UR4, 0x1 ;  /* 0x0000000414027c11 */ /* 0x000fe2000f8008ff */
[-C--:B------:R-:W-:Y:S01]  /*2b60*/  FMUL R25, R25, R34.reuse ;  /* 0x0000002219197220 */ /* 0x080fe20000400000 */
[C---:B------:R-:W-:Y:S01]  /*2b70*/  ISETP.GT.AND P1, PT, R47.reuse, RZ, PT ;  /* 0x000000ff2f00720c */ /* 0x040fe20003f24270 */
[-C--:B------:R-:W-:Y:S01]  /*2b80*/  FMUL R26, R26, R34.reuse ;  /* 0x000000221a1a7220 */ /* 0x080fe20000400000 */
[----:B------:R-:W-:Y:S01]  /*2b90*/  ISETP.GT.AND P3, PT, R47, 0x1, PT ;  /* 0x000000012f00780c */ /* 0x000fe20003f64270 */
[-C--:B------:R-:W-:Y:S01]  /*2ba0*/  FMUL R27, R27, R34.reuse ;  /* 0x000000221b1b7220 */ /* 0x080fe20000400000 */
[----:B------:R-:W-:Y:S01]  /*2bb0*/  ISETP.GT.AND P5, PT, R6, RZ, P1 ;  /* 0x000000ff0600720c */ /* 0x000fe20000fa4270 */
[-C--:B------:R-:W-:Y:S01]  /*2bc0*/  FMUL R28, R28, R34.reuse ;  /* 0x000000221c1c7220 */ /* 0x080fe20000400000 */
[----:B------:R-:W-:Y:S01]  /*2bd0*/  ISETP.GT.AND P4, PT, R6, RZ, P3 ;  /* 0x000000ff0600720c */ /* 0x000fe20001f84270 */
[----:B------:R-:W-:Y:S01]  /*2be0*/  FMUL R29, R29, R34 ;  /* 0x000000221d1d7220 */ /* 0x000fe20000400000 */
[----:B------:R-:W-:Y:S01]  /*2bf0*/  F2FP.BF16.F32.PACK_AB R24, RZ, R24 ;  /* 0x00000018ff18723e */ /* 0x000fe200000010ff */
[-C--:B------:R-:W-:Y:S01]  /*2c00*/  FMUL R30, R30, R34.reuse ;  /* 0x000000221e1e7220 */ /* 0x080fe20000400000 */
[----:B------:R-:W-:Y:S01]  /*2c10*/  LEA.HI.X R3, R20, UR5, R57, 0x1, P0 ;  /* 0x0000000514037c11 */ /* 0x000fe200080f0c39 */
[----:B------:R-:W-:Y:S01]  /*2c20*/  FMUL R31, R31, R34 ;  /* 0x000000221f1f7220 */ /* 0x000fe20000400000 */
[----:B------:R-:W-:-:S02]  /*2c30*/  F2FP.BF16.F32.PACK_AB R25, RZ, R25 ;  /* 0x00000019ff19723e */ /* 0x000fc400000010ff */
[----:B------:R-:W-:Y:S02]  /*2c40*/  SHF.L.U64.HI R5, R37, 0x1, R38 ;  /* 0x0000000125057819 */ /* 0x000fe40000010226 */
[----:B------:R-:W-:Y:S01]  /*2c50*/  ISETP.GT.AND P2, PT, R47, 0x8, PT ;  /* 0x000000082f00780c */ /* 0x000fe20003f44270 */
[----:B------:R-:W-:Y:S01]  /*2c60*/  @P5 STG.E.U16 desc[UR38][R2.64], R24 ;  /* 0x0000001802005986 */ /* 0x000fe2000c101526 */
[----:B------:R-:W-:Y:S02]  /*2c70*/  LEA R4, P5, R37, R2, 0x1 ;  /* 0x0000000225047211 */ /* 0x000fe400078a08ff */
[----:B------:R-:W-:Y:S01]  /*2c80*/  ISETP.GT.AND P0, PT, R47, 0x9, PT ;  /* 0x000000092f00780c */ /* 0x000fe20003f04270 */
[----:B------:R-:W-:Y:S01]  /*2c90*/  @P4 STG.E.U16 desc[UR38][R2.64+0x2], R25 ;  /* 0x0000021902004986 */ /* 0x000fe2000c101526 */
[C---:B------:R-:W-:Y:S01]  /*2ca0*/  ISETP.GT.AND P1, PT, R6.reuse, 0x8, P1 ;  /* 0x000000080600780c */ /* 0x040fe20000f24270 */
[----:B------:R-:W-:Y:S01]  /*2cb0*/  IMAD.X R5, R5, 0x1, R3, P5 ;  /* 0x0000000105057824 */ /* 0x000fe200028e0603 */
[----:B------:R-:W-:-:S02]  /*2cc0*/  ISETP.GT.AND P3, PT, R6, 0x8, P3 ;  /* 0x000000080600780c */ /* 0x000fc40001f64270 */
[C---:B------:R-:W-:Y:S02]  /*2cd0*/  ISETP.GT.AND P4, PT, R6.reuse, RZ, P2 ;  /* 0x000000ff0600720c */ /* 0x040fe40001784270 */
[C---:B------:R-:W-:Y:S02]  /*2ce0*/  ISETP.GT.AND P5, PT, R6.reuse, RZ, P0 ;  /* 0x000000ff0600720c */ /* 0x040fe400007a4270 */
[C---:B------:R-:W-:Y:S02]  /*2cf0*/  ISETP.GT.AND P2, PT, R6.reuse, 0x8, P2 ;  /* 0x000000080600780c */ /* 0x040fe40001744270 */
[----:B------:R-:W-:Y:S02]  /*2d00*/  F2FP.BF16.F32.PACK_AB R26, RZ, R26 ;  /* 0x0000001aff1a723e */ /* 0x000fe400000010ff */
[----:B------:R-:W-:Y:S02]  /*2d10*/  F2FP.BF16.F32.PACK_AB R27, RZ, R27 ;  /* 0x0000001bff1b723e */ /* 0x000fe400000010ff */
[----:B------:R-:W-:Y:S01]  /*2d20*/  ISETP.GT.AND P0, PT, R6, 0x8, P0 ;  /* 0x000000080600780c */ /* 0x000fe20000704270 */
[----:B------:R-:W-:Y:S01]  /*2d30*/  @P1 STG.E.U16 desc[UR38][R4.64], R26 ;  /* 0x0000001a04001986 */ /* 0x000fe2000c101526 */
[----:B------:R-:W-:-:S02]  /*2d40*/  F2FP.BF16.F32.PACK_AB R28, RZ, R28 ;  /* 0x0000001cff1c723e */ /* 0x000fc400000010ff */
[----:B------:R-:W-:Y:S01]  /*2d50*/  F2FP.BF16.F32.PACK_AB R29, RZ, R29 ;  /* 0x0000001dff1d723e */ /* 0x000fe200000010ff */
[----:B------:R-:W-:Y:S01]  /*2d60*/  @P3 STG.E.U16 desc[UR38][R4.64+0x2], R27 ;  /* 0x0000021b04003986 */ /* 0x000fe2000c101526 */
[----:B------:R-:W-:Y:S02]  /*2d70*/  F2FP.BF16.F32.PACK_AB R30, RZ, R30 ;  /* 0x0000001eff1e723e */ /* 0x000fe400000010ff */
[----:B------:R-:W-:Y:S01]  /*2d80*/  F2FP.BF16.F32.PACK_AB R31, RZ, R31 ;  /* 0x0000001fff1f723e */ /* 0x000fe200000010ff */
[----:B------:R-:W-:Y:S04]  /*2d90*/  @P4 STG.E.U16 desc[UR38][R2.64+0x10], R28 ;  /* 0x0000101c02004986 */ /* 0x000fe8000c101526 */
[----:B------:R0:W-:Y:S02]  /*2da0*/  @P5 STG.E.U16 desc[UR38][R2.64+0x12], R29 ;  /* 0x0000121d02005986 */ /* 0x0001e4000c101526 */
[----:B0-----:R-:W-:-:S02]  /*2db0*/  @P2 IMAD.MOV.U32 R2, RZ, RZ, R4 ;  /* 0x000000ffff022224 */ /* 0x001fc400078e0004 */
[----:B------:R-:W-:-:S05]  /*2dc0*/  @P2 IMAD.MOV.U32 R3, RZ, RZ, R5 ;  /* 0x000000ffff032224 */ /* 0x000fca00078e0005 */
[----:B------:R0:W-:Y:S04]  /*2dd0*/  @P2 STG.E.U16 desc[UR38][R2.64+0x10], R30 ;  /* 0x0000101e02002986 */ /* 0x0001e8000c101526 */
[----:B------:R0:W-:Y:S02]  /*2de0*/  @P0 STG.E.U16 desc[UR38][R4.64+0x12], R31 ;  /* 0x0000121f04000986 */ /* 0x0001e4000c101526 */
.L_x_47:
[----:B------:R-:W-:Y:S05]  /*2df0*/  BSYNC B0 ;  /* 0x0000000000007941 */ /* 0x000fea0003800000 */
.L_x_33:
[----:B------:R-:W-:Y:S01]  /*2e00*/  IADD3 R18, P0, R18, UR36, RZ ;  /* 0x0000002412127c10 */ /* 0x000fe2000ff1e0ff */
[----:B------:R-:W-:Y:S01]  /*2e10*/  ULDC.64 UR4, c[0x0][0x650] ;  /* 0x0001940000047ab9 */ /* 0x000fe20000000a00 */
[----:B0-2---:R-:W-:Y:S01]  /*2e20*/  PRMT R2, RZ, 0x7610, R2 ;  /* 0x00007610ff027816 */ /* 0x005fe20000000002 */
[----:B------:R-:W-:Y:S01]  /*2e30*/  IMAD.MOV.U32 R47, RZ, RZ, -0x1 ;  /* 0xffffffffff2f7424 */ /* 0x000fe200078e00ff */
[----:B------:R-:W-:Y:S01]  /*2e40*/  IADD3.X R19, R19, UR42, RZ, P0, !PT ;  /* 0x0000002a13137c10 */ /* 0x000fe200087fe4ff */
[----:B------:R-:W-:Y:S01]  /*2e50*/  IMAD.MOV.U32 R45, RZ, RZ, -0x1 ;  /* 0xffffffffff2d7424 */ /* 0x000fe200078e00ff */
[----:B------:R-:W-:-:S04]  /*2e60*/  ISETP.GE.U32.AND P0, PT, R18, UR4, PT ;  /* 0x0000000412007c0c */ /* 0x000fc8000bf06070 */
[----:B------:R-:W-:-:S13]  /*2e70*/  ISETP.GE.U32.AND.EX P0, PT, R19, UR5, PT, P0 ;  /* 0x0000000513007c0c */ /* 0x000fda000bf06100 */
[----:B------:R-:W-:Y:S05]  /*2e80*/  @P0 BRA `(.L_x_48) ;  /* 0x0000000400500947 */ /* 0x000fea0003800000 */
[----:B------:R-:W0:Y:S01]  /*2e90*/  LDC.64 R8, c[0x0][0x628] ;  /* 0x00018a00ff087b82 */ /* 0x000e220000000a00 */
[----:B------:R-:W2:Y:S01]  /*2ea0*/  S2R R14, SR_CTAID.X ;  /* 0x00000000000e7919 */ /* 0x000ea20000002500 */
[----:B------:R-:W-:Y:S02]  /*2eb0*/  IMAD.MOV.U32 R6, RZ, RZ, R18 ;  /* 0x000000ffff067224 */ /* 0x000fe400078e0012 */
[----:B------:R-:W-:Y:S01]  /*2ec0*/  IMAD.MOV.U32 R7, RZ, RZ, R19 ;  /* 0x000000ffff077224 */ /* 0x000fe200078e0013 */
[----:B------:R-:W0:Y:S03]  /*2ed0*/  S2R R15, SR_CTAID.Y ;  /* 0x00000000000f7919 */ /* 0x000e260000002600 */
[----:B------:R-:W1:Y:S08]  /*2ee0*/  LDC R0, c[0x0][0x630] ;  /* 0x00018c00ff007b82 */ /* 0x000e700000000800 */
[----:B------:R-:W1:Y:S01]  /*2ef0*/  LDC.64 R12, c[0x0][0x620] ;  /* 0x00018800ff0c7b82 */ /* 0x000e620000000a00 */
[----:B0-----:R-:W-:-:S04]  /*2f00*/  ISETP.NE.U32.AND P0, PT, R8, RZ, PT ;  /* 0x000000ff0800720c */ /* 0x001fc80003f05070 */
[----:B------:R-:W-:-:S13]  /*2f10*/  ISETP.NE.AND.EX P0, PT, R9, RZ, PT, P0 ;  /* 0x000000ff0900720c */ /* 0x000fda0003f05300 */
[----:B-12---:R-:W-:Y:S05]  /*2f20*/  @!P0 BRA `(.L_x_49) ;  /* 0x0000000000288947 */ /* 0x006fea0003800000 */
[----:B------:R-:W0:Y:S02]  /*2f30*/  LDC R3, c[0x0][0x634] ;  /* 0x00018d00ff037b82 */ /* 0x000e240000000800 */
[----:B0-----:R-:W-:-:S05]  /*2f40*/  IADD3 R7, P0, R18, R3, RZ ;  /* 0x0000000312077210 */ /* 0x001fca0007f1e0ff */
[----:B---3--:R-:W-:-:S04]  /*2f50*/  IMAD.X R11, RZ, RZ, R19, P0 ;  /* 0x000000ffff0b7224 */ /* 0x008fc800000e0613 */
[----:B------:R-:W-:-:S04]  /*2f60*/  IMAD.WIDE.U32 R2, R11, R8, RZ ;  /* 0x000000080b027225 */ /* 0x000fc800078e00ff */
[----:B------:R-:W-:-:S04]  /*2f70*/  IMAD.WIDE.U32 R4, P0, R7, R9, R2 ;  /* 0x0000000907047225 */ /* 0x000fc80007800002 */
[----:B------:R-:W-:-:S04]  /*2f80*/  IMAD.WIDE.U32 R2, R7, R8, RZ ;  /* 0x0000000807027225 */ /* 0x000fc800078e00ff */
[----:B------:R-:W-:Y:S01]  /*2f90*/  IMAD.X R7, RZ, RZ, RZ, P0 ;  /* 0x000000ffff077224 */ /* 0x000fe200000e06ff */
[----:B------:R-:W-:Y:S01]  /*2fa0*/  IADD3 RZ, P0, R3, R4, RZ ;  /* 0x0000000403ff7210 */ /* 0x000fe20007f1e0ff */
[----:B------:R-:W-:-:S04]  /*2fb0*/  IMAD.MOV.U32 R6, RZ, RZ, R5 ;  /* 0x000000ffff067224 */ /* 0x000fc800078e0005 */
[----:B------:R-:W-:-:S08]  /*2fc0*/  IMAD.WIDE.U32.X R6, R11, R9, R6, P0 ;  /* 0x000000090b067225 */ /* 0x000fd000000e0406 */
.L_x_49:
[-CC-:B------:R-:W-:Y:S01]  /*2fd0*/  SHF.R.U64 R45, R6, R0.reuse, R7.reuse ;  /* 0x00000000062d7219 */ /* 0x180fe20000001207 */
[----:B------:R-:W0:Y:S01]  /*2fe0*/  LDC.64 R24, c[0x0][0x640] ;  /* 0x00019000ff187b82 */ /* 0x000e220000000a00 */
[----:B------:R-:W-:Y:S01]  /*2ff0*/  SHF.R.U32.HI R0, RZ, R0, R7 ;  /* 0x00000000ff007219 */ /* 0x000fe20000011607 */
[----:B------:R-:W-:Y:S01]  /*3000*/  ULDC UR4, c[0x0][0x150] ;  /* 0x0000540000047ab9 */ /* 0x000fe20000000800 */
[----:B------:R-:W-:Y:S02]  /*3010*/  IADD3 R5, P0, RZ, -R45, RZ ;  /* 0x8000002dff057210 */ /* 0x000fe40007f1e0ff */
[----:B------:R-:W-:-:S03]  /*3020*/  I2FP.F32.U32 R6, R14 ;  /* 0x0000000e00067245 */ /* 0x000fc60000201000 */
[----:B------:R-:W1:Y:S01]  /*3030*/  LDC R4, c[0x0][0x618] ;  /* 0x00018600ff047b82 */ /* 0x000e620000000800 */
[----:B------:R-:W-:Y:S02]  /*3040*/  IMAD.X R3, RZ, RZ, ~R0, P0 ;  /* 0x000000ffff037224 */ /* 0x000fe400000e0e00 */
[----:B------:R-:W-:Y:S01]  /*3050*/  FMUL R6, R6, UR4 ;  /* 0x0000000406067c20 */ /* 0x000fe20008400000 */
[----:B------:R-:W-:Y:S01]  /*3060*/  ULDC UR4, c[0x0][0x154] ;  /* 0x0000550000047ab9 */ /* 0x000fe20000000800 */
[-C--:B------:R-:W-:Y:S02]  /*3070*/  IMAD R0, R3, R12.reuse, RZ ;  /* 0x0000000c03007224 */ /* 0x080fe400078e02ff */
[C---:B------:R-:W-:Y:S01]  /*3080*/  IMAD.WIDE.U32 R2, R5.reuse, R12, R18 ;  /* 0x0000000c05027225 */ /* 0x040fe200078e0012 */
[----:B---3--:R-:W2:Y:S01]  /*3090*/  LDC R10, c[0x0][0x608] ;  /* 0x00018200ff0a7b82 */ /* 0x008ea20000000800 */
[----:B------:R-:W3:Y:S02]  /*30a0*/  F2I.U32.TRUNC.NTZ R6, R6 ;  /* 0x0000000600067305 */ /* 0x000ee4000020f000 */
[----:B------:R-:W-:Y:S01]  /*30b0*/  IMAD R5, R5, R13, R0 ;  /* 0x0000000d05057224 */ /* 0x000fe200078e0200 */
[----:B------:R-:W-:-:S03]  /*30c0*/  I2FP.F32.U32 R0, R15 ;  /* 0x0000000f00007245 */ /* 0x000fc60000201000 */
[----:B------:R-:W-:Y:S01]  /*30d0*/  IMAD.IADD R3, R3, 0x1, R5 ;  /* 0x0000000103037824 */ /* 0x000fe200078e0205 */
[----:B----4-:R-:W4:Y:S01]  /*30e0*/  LDC R20, c[0x0][0x658] ;  /* 0x00019600ff147b82 */ /* 0x010f220000000800 */
[----:B0-----:R-:W-:-:S04]  /*30f0*/  ISETP.NE.U32.AND P0, PT, R24, RZ, PT ;  /* 0x000000ff1800720c */ /* 0x001fc80003f05070 */
[----:B------:R-:W-:-:S03]  /*3100*/  ISETP.NE.AND.EX P0, PT, R25, RZ, PT, P0 ;  /* 0x000000ff1900720c */ /* 0x000fc60003f05300 */
[----:B------:R-:W0:Y:S01]  /*3110*/  LDC R7, c[0x0][0x144] ;  /* 0x00005100ff077b82 */ /* 0x000e220000000800 */
[-CC-:B-1----:R-:W-:Y:S01]  /*3120*/  SHF.R.U64 R8, R2, R4.reuse, R3.reuse ;  /* 0x0000000402087219 */ /* 0x182fe20000001203 */
[----:B---3--:R-:W-:Y:S01]  /*3130*/  IMAD.MOV R6, RZ, RZ, -R6 ;  /* 0x000000ffff067224 */ /* 0x008fe200078e0a06 */
[----:B------:R-:W-:Y:S01]  /*3140*/  SHF.R.U32.HI R3, RZ, R4, R3 ;  /* 0x00000004ff037219 */ /* 0x000fe20000011603 */
[----:B------:R-:W-:-:S04]  /*3150*/  FMUL R4, R0, UR4 ;  /* 0x0000000400047c20 */ /* 0x000fc80008400000 */
[----:B------:R-:W1:Y:S01]  /*3160*/  LDC R12, c[0x0][0x148] ;  /* 0x00005200ff0c7b82 */ /* 0x000e620000000800 */
[----:B------:R3:W0:Y:S01]  /*3170*/  F2I.U32.TRUNC.NTZ R11, R4 ;  /* 0x00000004000b7305 */ /* 0x000622000020f000 */
[-CC-:B--2---:R-:W-:Y:S02]  /*3180*/  SHF.R.U64 R0, R8, R10.reuse, R3.reuse ;  /* 0x0000000a08007219 */ /* 0x184fe40000001203 */
[----:B------:R-:W-:-:S04]  /*3190*/  SHF.R.U32.HI R3, RZ, R10, R3 ;  /* 0x0000000aff037219 */ /* 0x000fc80000011603 */
[----:B------:R-:W2:Y:S01]  /*31a0*/  LDC R13, c[0x0][0x600] ;  /* 0x00018000ff0d7b82 */ /* 0x000ea20000000800 */
[-CC-:B----4-:R-:W-:Y:S02]  /*31b0*/  SHF.R.U64 R10, R0, R20.reuse, R3.reuse ;  /* 0x00000014000a7219 */ /* 0x190fe40000001203 */
[----:B------:R-:W-:-:S03]  /*31c0*/  SHF.R.U32.HI R3, RZ, R20, R3 ;  /* 0x00000014ff037219 */ /* 0x000fc60000011603 */
[----:B------:R-:W-:Y:S02]  /*31d0*/  IMAD.MOV.U32 R2, RZ, RZ, R10 ;  /* 0x000000ffff027224 */ /* 0x000fe400078e000a */
[----:B------:R-:W4:Y:S01]  /*31e0*/  LDC R26, c[0x0][0x648] ;  /* 0x00019200ff1a7b82 */ /* 0x000f220000000800 */
[----:B0-----:R-:W-:-:S07]  /*31f0*/  IMAD R21, R7, R6, R14 ;  /* 0x0000000607157224 */ /* 0x001fce00078e020e */
[----:B------:R-:W0:Y:S08]  /*3200*/  LDC R27, c[0x0][0x638] ;  /* 0x00018e00ff1b7b82 */ /* 0x000e300000000800 */
[----:B------:R-:W0:Y:S01]  /*3210*/  LDC R28, c[0x0][0x610] ;  /* 0x00018400ff1c7b82 */ /* 0x000e220000000800 */
[----:B-123--:R-:W-:Y:S05]  /*3220*/  @!P0 BRA `(.L_x_50) ;  /* 0x0000000000288947 */ /* 0x00efea0003800000 */
[----:B------:R-:W1:Y:S02]  /*3230*/  LDC R7, c[0x0][0x64c] ;  /* 0x00019300ff077b82 */ /* 0x000e640000000800 */
[----:B-1----:R-:W-:-:S05]  /*3240*/  IADD3 R7, P0, R10, R7, RZ ;  /* 0x000000070a077210 */ /* 0x002fca0007f1e0ff */
        /* <DEDUP_REMOVED lines=8> */
.L_x_50:
[----:B------:R-:W-:Y:S01]  /*32d0*/  ISETP.NE.AND P0, PT, R17, 0x1, PT ;  /* 0x000000011100780c */ /* 0x000fe20003f05270 */
[----:B------:R-:W-:Y:S01]  /*32e0*/  VIADD R5, R13, 0xffffffff ;  /* 0xffffffff0d057836 */ /* 0x000fe20000000000 */
[----:B----4-:R-:W-:Y:S01]  /*32f0*/  SHF.R.U64 R2, R2, R26, R3 ;  /* 0x0000001a02027219 */ /* 0x010fe20000001203 */
[----:B------:R-:W-:Y:S01]  /*3300*/  IMAD.MOV R11, RZ, RZ, -R11 ;  /* 0x000000ffff0b7224 */ /* 0x000fe200078e0a0b */
[----:B------:R-:W-:Y:S01]  /*3310*/  LOP3.LUT R0, R0, R41, RZ, 0xc0, !PT ;  /* 0x0000002900007212 */ /* 0x000fe200078ec0ff */
[----:B------:R-:W-:Y:S01]  /*3320*/  IMAD.MOV.U32 R4, RZ, RZ, 0x1 ;  /* 0x00000001ff047424 */ /* 0x000fe200078e00ff */
[----:B------:R-:W-:Y:S01]  /*3330*/  LOP3.LUT R5, R8, R5, RZ, 0xc0, !PT ;  /* 0x0000000508057212 */ /* 0x000fe200078ec0ff */
[----:B------:R-:W-:Y:S02]  /*3340*/  IMAD.MOV R3, RZ, RZ, -R2 ;  /* 0x000000ffff037224 */ /* 0x000fe400078e0a02 */
[----:B------:R-:W-:Y:S02]  /*3350*/  IMAD R0, R39, R2, R0 ;  /* 0x0000000227007224 */ /* 0x000fe400078e0200 */
[----:B0-----:R-:W-:-:S02]  /*3360*/  IMAD R2, R3, R27, R10 ;  /* 0x0000001b03027224 */ /* 0x001fc400078e020a */
[----:B------:R-:W-:Y:S02]  /*3370*/  @P0 IMAD R21, R12, R11, R15 ;  /* 0x0000000b0c150224 */ /* 0x000fe400078e020f */
[----:B------:R-:W-:Y:S01]  /*3380*/  IMAD R3, R2, R13, R5 ;  /* 0x0000000d02037224 */ /* 0x000fe200078e0205 */
[----:B------:R-:W-:Y:S01]  /*3390*/  PRMT R2, R4, 0x7610, R2 ;  /* 0x0000761004027816 */ /* 0x000fe20000000002 */
[----:B------:R-:W-:-:S05]  /*33a0*/  IMAD R0, R0, R28, R21 ;  /* 0x0000001c00007224 */ /* 0x000fca00078e0215 */
[----:B------:R-:W-:Y:S02]  /*33b0*/  SEL R47, R3, R0, !P0 ;  /* 0x00000000032f7207 */ /* 0x000fe40004000000 */
[----:B------:R-:W-:-:S07]  /*33c0*/  SEL R0, R0, R3, !P0 ;  /* 0x0000000300007207 */ /* 0x000fce0004000000 */
.L_x_48:
[----:B------:R-:W-:Y:S01]  /*33d0*/  LOP3.LUT P0, RZ, R2, 0xff, RZ, 0xc0, !PT ;  /* 0x000000ff02ff7812 */ /* 0x000fe2000780c0ff */
[----:B-----5:R-:W-:-:S12]  /*33e0*/  IMAD.MOV.U32 R44, RZ, RZ, R0 ;  /* 0x000000ffff2c7224 */ /* 0x020fd800078e0000 */
[----:B------:R-:W-:Y:S05]  /*33f0*/  @P0 BRA `(.L_x_51) ;  /* 0xffffffe000c80947 */ /* 0x000fea000383ffff */
[----:B------:R-:W-:Y:S05]  /*3400*/  EXIT ;  /* 0x000000000000794d */ /* 0x000fea0003800000 */
.L_x_8:
        /* <DEDUP_REMOVED lines=26> */
.L_x_53:
[----:B------:R-:W0:Y:S01]  /*35b0*/  LDC.64 R26, c[0x0][0x640] ;  /* 0x00019000ff1a7b82 */ /* 0x000e220000000a00 */
[-CC-:B------:R-:W-:Y:S01]  /*35c0*/  SHF.R.U64 R20, R12, R6.reuse, R13.reuse ;  /* 0x000000060c147219 */ /* 0x180fe2000000120d */
[----:B------:R-:W-:Y:S01]  /*35d0*/  IMAD.MOV.U32 R30, RZ, RZ, 0x1 ;  /* 0x00000001ff1e7424 */ /* 0x000fe200078e00ff */
[----:B------:R-:W-:Y:S02]  /*35e0*/  SHF.R.U32.HI R6, RZ, R6, R13 ;  /* 0x00000006ff067219 */ /* 0x000fe4000001160d */
[----:B------:R-:W-:-:S03]  /*35f0*/  IADD3 R11, P0, RZ, -R20, RZ ;  /* 0x80000014ff0b7210 */ /* 0x000fc60007f1e0ff */
[----:B------:R-:W1:Y:S02]  /*3600*/  LDC R10, c[0x0][0x618] ;  /* 0x00018600ff0a7b82 */ /* 0x000e640000000800 */
[----:B------:R-:W-:-:S04]  /*3610*/  IMAD.X R9, RZ, RZ, ~R6, P0 ;  /* 0x000000ffff097224 */ /* 0x000fc800000e0e06 */
[-C--:B------:R-:W-:Y:S02]  /*3620*/  IMAD R6, R9, R22.reuse, RZ ;  /* 0x0000001609067224 */ /* 0x080fe400078e02ff */
[----:B------:R-:W2:Y:S01]  /*3630*/  LDC R12, c[0x0][0x608] ;  /* 0x00018200ff0c7b82 */ /* 0x000ea20000000800 */
[----:B------:R-:W-:-:S04]  /*3640*/  IMAD.WIDE.U32 R8, R11, R22, R18 ;  /* 0x000000160b087225 */ /* 0x000fc800078e0012 */
[----:B------:R-:W-:-:S03]  /*3650*/  IMAD R11, R11, R23, R6 ;  /* 0x000000170b0b7224 */ /* 0x000fc600078e0206 */
[----:B------:R-:W3:Y:S01]  /*3660*/  LDC R25, c[0x0][0x658] ;  /* 0x00019600ff197b82 */ /* 0x000ee20000000800 */
[----:B------:R-:W-:Y:S01]  /*3670*/  IMAD.IADD R9, R9, 0x1, R11 ;  /* 0x0000000109097824 */ /* 0x000fe200078e020b */
[----:B0-----:R-:W-:-:S04]  /*3680*/  ISETP.NE.U32.AND P0, PT, R26, RZ, PT ;  /* 0x000000ff1a00720c */ /* 0x001fc80003f05070 */
[----:B------:R-:W-:Y:S02]  /*3690*/  ISETP.NE.AND.EX P0, PT, R27, RZ, PT, P0 ;  /* 0x000000ff1b00720c */ /* 0x000fe40003f05300 */
[----:B------:R-:W0:Y:S01]  /*36a0*/  LDC R22, c[0x0][0x600] ;  /* 0x00018000ff167b82 */ /* 0x000e220000000800 */
[-CC-:B-1----:R-:W-:Y:S01]  /*36b0*/  SHF.R.U64 R14, R8, R10.reuse, R9.reuse ;  /* 0x0000000a080e7219 */ /* 0x182fe20000001209 */
[----:B------:R-:W-:Y:S01]  /*36c0*/  IMAD.MOV.U32 R8, RZ, RZ, -0x1 ;  /* 0xffffffffff087424 */ /* 0x000fe200078e00ff */
[----:B------:R-:W-:-:S05]  /*36d0*/  SHF.R.U32.HI R9, RZ, R10, R9 ;  /* 0x0000000aff097219 */ /* 0x000fca0000011609 */
[----:B------:R-:W1:Y:S01]  /*36e0*/  LDC R28, c[0x0][0x648] ;  /* 0x00019200ff1c7b82 */ /* 0x000e620000000800 */
[-CC-:B--2---:R-:W-:Y:S02]  /*36f0*/  SHF.R.U64 R21, R14, R12.reuse, R9.reuse ;  /* 0x0000000c0e157219 */ /* 0x184fe40000001209 */
[----:B------:R-:W-:-:S05]  /*3700*/  SHF.R.U32.HI R6, RZ, R12, R9 ;  /* 0x0000000cff067219 */ /* 0x000fca0000011609 */
[----:B------:R-:W2:Y:S01]  /*3710*/  LDC R29, c[0x0][0x638] ;  /* 0x00018e00ff1d7b82 */ /* 0x000ea20000000800 */
[-C--:B---3--:R-:W-:Y:S02]  /*3720*/  SHF.L.U32 R8, R8, R25.reuse, RZ ;  /* 0x0000001908087219 */ /* 0x088fe400000006ff */
[-CC-:B------:R-:W-:Y:S02]  /*3730*/  SHF.R.U64 R23, R21, R25.reuse, R6.reuse ;  /* 0x0000001915177219 */ /* 0x180fe40000001206 */
[----:B------:R-:W-:Y:S02]  /*3740*/  LOP3.LUT R32, RZ, R8, RZ, 0x33, !PT ;  /* 0x00000008ff207212 */ /* 0x000fe400078e33ff */
[----:B------:R-:W-:Y:S01]  /*3750*/  SHF.R.U32.HI R9, RZ, R25, R6 ;  /* 0x00000019ff097219 */ /* 0x000fe20000011606 */
[----:B------:R-:W3:Y:S01]  /*3760*/  LDC R31, c[0x0][0x610] ;  /* 0x00018400ff1f7b82 */ /* 0x000ee20000000800 */
[----:B------:R-:W-:Y:S01]  /*3770*/  IMAD.MOV.U32 R8, RZ, RZ, R23 ;  /* 0x000000ffff087224 */ /* 0x000fe200078e0017 */
[----:B------:R-:W-:Y:S06]  /*3780*/  @!P0 BRA `(.L_x_54) ;  /* 0x0000000000288947 */ /* 0x000fec0003800000 */
        /* <DEDUP_REMOVED lines=10> */
.L_x_54:
[----:B------:R-:W-:Y:S02]  /*3830*/  ISETP.NE.AND P0, PT, R17, 0x1, PT ;  /* 0x000000011100780c */ /* 0x000fe40003f05270 */
[----:B-1----:R-:W-:Y:S01]  /*3840*/  SHF.R.U64 R6, R8, R28, R9 ;  /* 0x0000001c08067219 */ /* 0x002fe20000001209 */
[----:B0-----:R-:W-:Y:S01]  /*3850*/  VIADD R9, R22, 0xffffffff ;  /* 0xffffffff16097836 */ /* 0x001fe20000000000 */
[----:B------:R-:W-:Y:S02]  /*3860*/  SHF.L.U32 R30, R30, R25, RZ ;  /* 0x000000191e1e7219 */ /* 0x000fe400000006ff */
[----:B------:R-:W-:Y:S01]  /*3870*/  LOP3.LUT R5, R21, R32, RZ, 0xc0, !PT ;  /* 0x0000002015057212 */ /* 0x000fe200078ec0ff */
[----:B------:R-:W-:-:S04]  /*3880*/  IMAD.MOV R8, RZ, RZ, -R6 ;  /* 0x000000ffff087224 */ /* 0x000fc800078e0a06 */
[----:B------:R-:W-:Y:S01]  /*3890*/  IMAD R6, R30, R6, R5 ;  /* 0x000000061e067224 */ /* 0x000fe200078e0205 */
[----:B------:R-:W-:Y:S01]  /*38a0*/  LOP3.LUT R5, R14, R9, RZ, 0xc0, !PT ;  /* 0x000000090e057212 */ /* 0x000fe200078ec0ff */
[----:B------:R-:W-:Y:S02]  /*38b0*/  @P0 IMAD R3, R7, R24, R4 ;  /* 0x0000001807030224 */ /* 0x000fe400078e0204 */
[----:B--2---:R-:W-:Y:S02]  /*38c0*/  IMAD R4, R8, R29, R23 ;  /* 0x0000001d08047224 */ /* 0x004fe400078e0217 */
[----:B---3--:R-:W-:Y:S02]  /*38d0*/  IMAD R3, R6, R31, R3 ;  /* 0x0000001f06037224 */ /* 0x008fe400078e0203 */
[----:B------:R-:W-:Y:S02]  /*38e0*/  IMAD R4, R4, R22, R5 ;  /* 0x0000001604047224 */ /* 0x000fe400078e0205 */
[----:B------:R-:W-:-:S03]  /*38f0*/  IMAD.MOV.U32 R6, RZ, RZ, 0x1 ;  /* 0x00000001ff067424 */ /* 0x000fc600078e00ff */
[----:B------:R-:W-:Y:S02]  /*3900*/  SEL R22, R4, R3, !P0 ;  /* 0x0000000304167207 */ /* 0x000fe40004000000 */
[----:B------:R-:W-:-:S07]  /*3910*/  SEL R21, R3, R4, !P0 ;  /* 0x0000000403157207 */ /* 0x000fce0004000000 */
.L_x_52:
[----:B------:R-:W-:-:S08]  /*3920*/  NOP ;  /* 0x0000000000007918 */ /* 0x000fd00000000000 */
[----:B------:R-:W0:-:S00]  /*3930*/  USETMAXREG.DEALLOC.CTAPOOL 0x28 ;  /* 0x00000028000079c8 */ /* 0x000e0000080e0500 */
[----:B0-----:R-:W-:-:S13]  /*3940*/  ISETP.NE.AND P0, PT, R2, RZ, PT ;  /* 0x000000ff0200720c */ /* 0x001fda0003f05270 */
[----:B------:R-:W-:Y:S05]  /*3950*/  @P0 EXIT ;  /* 0x000000000000094d */ /* 0x000fea0003800000 */
[----:B------:R-:W-:Y:S01]  /*3960*/  LOP3.LUT P0, RZ, R6, 0xff, RZ, 0xc0, !PT ;  /* 0x000000ff06ff7812 */ /* 0x000fe2000780c0ff */
[----:B------:R-:W-:Y:S02]  /*3970*/  IMAD.MOV.U32 R6, RZ, RZ, 0x1 ;  /* 0x00000001ff067424 */ /* 0x000fe400078e00ff */
[----:B------:R-:W-:-:S10]  /*3980*/  IMAD.MOV.U32 R7, RZ, RZ, RZ ;  /* 0x000000ffff077224 */ /* 0x000fd400078e00ff */
[----:B------:R-:W-:Y:S05]  /*3990*/  @!P0 BRA `(.L_x_55) ;  /* 0x0000000c00288947 */ /* 0x000fea0003800000 */
[----:B------:R-:W0:Y:S01]  /*39a0*/  LDC R2, c[0x0][0x28c] ;  /* 0x0000a300ff027b82 */ /* 0x000e220000000800 */
[----:B------:R-:W1:Y:S01]  /*39b0*/  S2R R12, SR_CgaCtaId ;  /* 0x00000000000c7919 */ /* 0x000e620000008800 */
[----:B------:R-:W-:Y:S01]  /*39c0*/  ULDC UR5, c[0x0][0x658] ;  /* 0x0001960000057ab9 */ /* 0x000fe20000000800 */
[----:B------:R-:W-:Y:S01]  /*39d0*/  UMOV UR6, 0xffffffff ;  /* 0xffffffff00067882 */ /* 0x000fe20000000000 */
[----:B------:R-:W-:Y:S01]  /*39e0*/  BSSY B0, `(.L_x_55) ;  /* 0x00000c5000007945 */ /* 0x000fe20003800000 */
[----:B------:R-:W-:Y:S01]  /*39f0*/  USHF.L.U32 UR6, UR6, UR5, URZ ;  /* 0x0000000506067299 */ /* 0x000fe2000800063f */
[----:B------:R-:W-:Y:S01]  /*3a00*/  IMAD.MOV.U32 R9, RZ, RZ, 0x1 ;  /* 0x00000001ff097424 */ /* 0x000fe200078e00ff */
[----:B------:R-:W-:Y:S01]  /*3a10*/  LOP3.LUT R8, R16, 0x2, RZ, 0xfc, !PT ;  /* 0x0000000210087812 */ /* 0x000fe200078efcff */
[----:B------:R-:W-:Y:S01]  /*3a20*/  IMAD.MOV.U32 R6, RZ, RZ, 0x1 ;  /* 0x00000001ff067424 */ /* 0x000fe200078e00ff */
[----:B------:R-:W-:Y:S01]  /*3a30*/  ULDC UR4, c[0x0][0x600] ;  /* 0x0001800000047ab9 */ /* 0x000fe20000000800 */
[----:B------:R-:W-:Y:S01]  /*3a40*/  IMAD.MOV.U32 R7, RZ, RZ, RZ ;  /* 0x000000ffff077224 */ /* 0x000fe200078e00ff */
[----:B------:R-:W-:Y:S01]  /*3a50*/  UMOV UR7, 0x1 ;  /* 0x0000000100077882 */ /* 0x000fe20000000000 */
[----:B------:R-:W-:-:S02]  /*3a60*/  UIADD3 UR15, UR4, -0x1, URZ ;  /* 0xffffffff040f7890 */ /* 0x000fc4000fffe03f */
[----:B------:R-:W-:Y:S02]  /*3a70*/  USHF.L.U32 UR17, UR7, UR5, URZ ;  /* 0x0000000507117299 */ /* 0x000fe4000800063f */
[----:B------:R-:W-:Y:S01]  /*3a80*/  ULOP3.LUT UR16, URZ, UR6, URZ, 0x33, !UPT ;  /* 0x000000063f107292 */ /* 0x000fe2000f8e333f */
[----:B------:R-:W-:Y:S01]  /*3a90*/  ULDC.64 UR20, c[0x0][0x198] ;  /* 0x0000660000147ab9 */ /* 0x000fe20000000a00 */
[----:B0-----:R-:W-:-:S05]  /*3aa0*/  VIADD R2, R2, 0x1f ;  /* 0x0000001f02027836 */ /* 0x001fca0000000000 */
[----:B------:R-:W-:-:S04]  /*3ab0*/  SHF.R.S32.HI R3, RZ, 0x1f, R2 ;  /* 0x0000001fff037819 */ /* 0x000fc80000011402 */
[----:B------:R-:W-:Y:S01]  /*3ac0*/  LEA.HI R3, R3, R2, RZ, 0x5 ;  /* 0x0000000203037211 */ /* 0x000fe200078f28ff */
[C---:B-1----:R-:W-:Y:S02]  /*3ad0*/  IMAD.SHL.U32 R11, R12.reuse, 0x8, RZ ;  /* 0x000000080c0b7824 */ /* 0x042fe400078e00ff */
[----:B------:R-:W-:Y:S01]  /*3ae0*/  IMAD.SHL.U32 R12, R12, 0x100, RZ ;  /* 0x000001000c0c7824 */ /* 0x000fe200078e00ff */
[----:B------:R-:W-:Y:S02]  /*3af0*/  SHF.R.S32.HI R10, RZ, 0x5, R3 ;  /* 0x00000005ff0a7819 */ /* 0x000fe40000011403 */
[----:B------:R-:W-:Y:S02]  /*3b00*/  LOP3.LUT R11, R11, 0x8, RZ, 0xc0, !PT ;  /* 0x000000080b0b7812 */ /* 0x000fe400078ec0ff */
[----:B------:R-:W-:Y:S01]  /*3b10*/  LOP3.LUT R12, R12, 0x100, RZ, 0xc0, !PT ;  /* 0x000001000c0c7812 */ /* 0x000fe200078ec0ff */
[----:B------:R-:W-:-:S07]  /*3b20*/  VIADD R13, R10, 0x1 ;  /* 0x000000010a0d7836 */ /* 0x000fce0000000000 */
.L_x_66:
[----:B------:R-:W-:-:S03]  /*3b30*/  UMOV UR4, 0xffffffff ;  /* 0xffffffff00047882 */ /* 0x000fc60000000000 */
[----:B------:R-:W-:Y:S05]  /*3b40*/  BRA.DIV UR4, `(.L_x_56) ;  /* 0x0000001a04987947 */ /* 0x000fea000b800000 */
[----:B------:R-:W-:-:S13]  /*3b50*/  ELECT P6, URZ, PT ;  /* 0x00000000003f782f */ /* 0x000fda00038c0000 */
.L_x_98:
[----:B------:R-:W0:Y:S01]  /*3b60*/  LDC R2, c[0x0][0x28c] ;  /* 0x0000a300ff027b82 */ /* 0x000e220000000800 */
[----:B------:R-:W-:Y:S01]  /*3b70*/  BSSY B1, `(.L_x_57) ;  /* 0x0000038000017945 */ /* 0x000fe20003800000 */
[----:B0-----:R-:W-:-:S13]  /*3b80*/  ISETP.LT.OR P6, PT, R2, 0x1, !P6 ;  /* 0x000000010200780c */ /* 0x001fda00077c1670 */
[----:B------:R-:W-:Y:S05]  /*3b90*/  @P6 BRA `(.L_x_58) ;  /* 0x0000000000d46947 */ /* 0x000fea0003800000 */
[----:B------:R-:W-:Y:S02]  /*3ba0*/  IMAD R22, R22, 0x10, R11 ;  /* 0x0000001016167824 */ /* 0x000fe400078e020b */
[----:B------:R-:W-:Y:S02]  /*3bb0*/  IMAD.SHL.U32 R21, R21, 0x80, RZ ;  /* 0x0000008015157824 */ /* 0x000fe400078e00ff */
[----:B------:R-:W-:Y:S02]  /*3bc0*/  IMAD.MOV.U32 R23, RZ, RZ, RZ ;  /* 0x000000ffff177224 */ /* 0x000fe400078e00ff */
[----:B------:R-:W-:Y:S02]  /*3bd0*/  IMAD.MOV.U32 R2, RZ, RZ, R13 ;  /* 0x000000ffff027224 */ /* 0x000fe400078e000d */
[----:B------:R-:W-:Y:S02]  /*3be0*/  IMAD.MOV.U32 R3, RZ, RZ, R6 ;  /* 0x000000ffff037224 */ /* 0x000fe400078e0006 */
[----:B------:R-:W-:-:S07]  /*3bf0*/  IMAD.MOV.U32 R5, RZ, RZ, R7 ;  /* 0x000000ffff057224 */ /* 0x000fce00078e0007 */
.L_x_61:
[----:B------:R-:W0:Y:S01]  /*3c00*/  S2R R15, SR_CgaCtaId ;  /* 0x00000000000f7919 */ /* 0x000e220000008800 */
[----:B------:R-:W-:Y:S02]  /*3c10*/  MOV R4, 0x400 ;  /* 0x0000040000047802 */ /* 0x000fe40000000f00 */
[----:B------:R-:W-:-:S13]  /*3c20*/  ISETP.NE.AND P1, PT, R0, RZ, PT ;  /* 0x000000ff0000720c */ /* 0x000fda0003f25270 */
[----:B------:R-:W1:Y:S01]  /*3c30*/  @!P1 LDC R14, c[0x0][0x500] ;  /* 0x00014000ff0e9b82 */ /* 0x000e620000000800 */
[----:B0-----:R-:W-:Y:S02]  /*3c40*/  LEA R24, R15, R4, 0x18 ;  /* 0x000000040f187211 */ /* 0x001fe400078ec0ff */
[----:B------:R-:W-:-:S03]  /*3c50*/  SHF.L.U32 R4, R3, 0x1f, RZ ;  /* 0x0000001f03047819 */ /* 0x000fc600000006ff */
[----:B------:R-:W-:-:S04]  /*3c60*/  IMAD R15, R5, 0x8, R24 ;  /* 0x00000008050f7824 */ /* 0x000fc800078e0218 */
[----:B------:R-:W0:Y:S02]  /*3c70*/  SYNCS.PHASECHK.TRANS64.TRYWAIT P0, [R15+URZ+0xc8], R4 ;  /* 0x0000c8040f0075a7 */ /* 0x000e24000800017f */
[----:B01----:R-:W-:Y:S05]  /*3c80*/  @!P0 BRA `(.L_x_59) ;  /* 0x0000001800688947 */ /* 0x003fea0003800000 */
.L_x_99:
[----:B0-----:R-:W-:Y:S01]  /*3c90*/  PRMT R4, R8, 0x9910, RZ ;  /* 0x0000991008047816 */ /* 0x001fe200000000ff */
[----:B------:R0:W-:Y:S03]  /*3ca0*/  @!P1 SYNCS.ARRIVE.TRANS64 RZ, [R15+URZ], R14 ;  /* 0x0000000e0fff99a7 */ /* 0x0001e6000800003f */
[----:B------:R-:W-:-:S13]  /*3cb0*/  ISETP.NE.AND P0, PT, R4, 0x2, PT ;  /* 0x000000020400780c */ /* 0x000fda0003f05270 */
[----:B0-----:R-:W-:Y:S05]  /*3cc0*/  @P0 BRA `(.L_x_60) ;  /* 0x0000000000040947 */ /* 0x001fea0003800000 */
[----:B------:R-:W-:Y:S01]  /*3cd0*/  BPT.TRAP 0x1 ;  /* 0x000000040000795c */ /* 0x000fe20000300000 */
.L_x_60:
[----:B------:R-:W-:Y:S01]  /*3ce0*/  IMAD R4, R5, 0x200, R12 ;  /* 0x0000020005047824 */ /* 0x000fe200078e020c */
[----:B------:R-:W-:Y:S01]  /*3cf0*/  R2UR UR9, R15 ;  /* 0x000000000f0972ca */ /* 0x000fe200000e0000 */
[--C-:B------:R-:W-:Y:S01]  /*3d00*/  IMAD R14, R5, 0x2000, R24.reuse ;  /* 0x00002000050e7824 */ /* 0x100fe200078e0218 */
[----:B------:R-:W-:Y:S01]  /*3d10*/  UIADD3 UR4, UP0, UR20, 0xf0, URZ ;  /* 0x000000f014047890 */ /* 0x000fe2000ff1e03f */
[----:B------:R-:W-:Y:S01]  /*3d20*/  IMAD R4, R4, 0x2, R24 ;  /* 0x0000000204047824 */ /* 0x000fe200078e0218 */
[----:B------:R-:W-:Y:S01]  /*3d30*/  R2UR UR11, R21 ;  /* 0x00000000150b72ca */ /* 0x000fe200000e0000 */
[----:B------:R-:W-:Y:S01]  /*3d40*/  VIADD R2, R2, 0xffffffff ;  /* 0xffffffff02027836 */ /* 0x000fe20000000000 */
[----:B------:R-:W-:Y:S01]  /*3d50*/  R2UR UR5, R14 ;  /* 0x000000000e0572ca */ /* 0x000fe200000e0000 */
[----:B------:R-:W-:Y:S01]  /*3d60*/  UIADD3 UR22, UP1, UR20, 0x1f0, URZ ;  /* 0x000001f014167890 */ /* 0x000fe2000ff3e03f */
[----:B------:R-:W-:Y:S01]  /*3d70*/  R2UR UR8, R4 ;  /* 0x00000000040872ca */ /* 0x000fe200000e0000 */
[----:B------:R-:W-:Y:S01]  /*3d80*/  VIADD R5, R5, 0x1 ;  /* 0x0000000105057836 */ /* 0x000fe20000000000 */
[----:B------:R-:W-:Y:S01]  /*3d90*/  R2UR UR10, R23 ;  /* 0x00000000170a72ca */ /* 0x000fe200000e0000 */
[----:B------:R-:W-:Y:S01]  /*3da0*/  UIADD3.X UR23, URZ, UR21, URZ, UP1, !UPT ;  /* 0x000000153f177290 */ /* 0x000fe20008ffe43f */
[----:B------:R-:W-:Y:S01]  /*3db0*/  R2UR UR12, R20 ;  /* 0x00000000140c72ca */ /* 0x000fe200000e0000 */
[----:B------:R-:W-:Y:S01]  /*3dc0*/  UMOV UR6, 0x0 ;  /* 0x0000000000067882 */ /* 0x000fe20000000000 */
[----:B------:R-:W-:Y:S01]  /*3dd0*/  R2UR UR18, R22 ;  /* 0x00000000161272ca */ /* 0x000fe200000e0000 */
[----:B------:R-:W-:Y:S01]  /*3de0*/  UMOV UR7, 0x10000000 ;  /* 0x1000000000077882 */ /* 0x000fe20000000000 */
[----:B------:R-:W-:Y:S01]  /*3df0*/  ISETP.GT.AND P1, PT, R2, 0x1, PT ;  /* 0x000000010200780c */ /* 0x000fe20003f24270 */
[----:B------:R-:W-:Y:S01]  /*3e00*/  UMOV UR19, 0x30000 ;  /* 0x0003000000137882 */ /* 0x000fe20000000000 */
[----:B------:R-:W-:Y:S01]  /*3e10*/  ISETP.NE.AND P0, PT, R5, 0x19, PT ;  /* 0x000000190500780c */ /* 0x000fe20003f05270 */
[----:B------:R-:W-:Y:S01]  /*3e20*/  UIADD3 UR13, UR5, 0x280, URZ ;  /* 0x00000280050d7890 */ /* 0x000fe2000fffe03f */
[----:B------:R-:W-:Y:S01]  /*3e30*/  VIADD R23, R23, 0x20 ;  /* 0x0000002017177836 */ /* 0x000fe20000000000 */
[----:B------:R-:W-:Y:S01]  /*3e40*/  UIADD3.X UR5, URZ, UR21, URZ, UP0, !UPT ;  /* 0x000000153f057290 */ /* 0x000fe200087fe43f */
[----:B------:R-:W-:Y:S01]  /*3e50*/  SEL R4, RZ, 0x1, P0 ;  /* 0x00000001ff047807 */ /* 0x000fe20000000000 */
[----:B------:R-:W-:Y:S01]  /*3e60*/  UIADD3 UR14, UR8, 0x32280, URZ ;  /* 0x00032280080e7890 */ /* 0x000fe2000fffe03f */
[----:B------:R-:W-:-:S02]  /*3e70*/  SEL R5, R5, RZ, P0 ;  /* 0x000000ff05057207 */ /* 0x000fc40000000000 */
[----:B------:R-:W-:Y:S01]  /*3e80*/  UMOV UR8, UR13 ;  /* 0x0000000d00087c82 */ /* 0x000fe20008000000 */
[----:B------:R-:W-:-:S03]  /*3e90*/  LOP3.LUT R3, R3, R4, RZ, 0x3c, !PT ;  /* 0x0000000403037212 */ /* 0x000fc600078e3cff */
[----:B------:R0:W-:Y:S02]  /*3ea0*/  UTMALDG.3D [UR8], [UR4], desc[UR6] ;  /* 0x00000608040075b4 */ /* 0x0001e40008011000 */
[----:B0-----:R-:W-:Y:S01]  /*3eb0*/  UMOV UR8, UR14 ;  /* 0x0000000e00087c82 */ /* 0x001fe20008000000 */
[----:B------:R-:W-:Y:S02]  /*3ec0*/  UMOV UR11, UR18 ;  /* 0x00000012000b7c82 */ /* 0x000fe40008000000 */
[----:B------:R0:W-:Y:S02]  /*3ed0*/  UTMALDG.3D.MULTICAST [UR8], [UR22], UR19, desc[UR6] ;  /* 0x00000608160073b4 */ /* 0x0001e40008011813 */
[----:B0-----:R-:W-:Y:S05]  /*3ee0*/  @P1 BRA `(.L_x_61) ;  /* 0xfffffffc00441947 */ /* 0x001fea000383ffff */
.L_x_58:
[----:B------:R-:W-:Y:S05]  /*3ef0*/  BSYNC B1 ;  /* 0x0000000000017941 */ /* 0x000fea0003800000 */
.L_x_57:
[----:B------:R-:W-:Y:S01]  /*3f00*/  LOP3.LUT P1, RZ, R9, 0xff, RZ, 0xc0, !PT ;  /* 0x000000ff09ff7812 */ /* 0x000fe2000782c0ff */
[C---:B------:R-:W-:Y:S01]  /*3f10*/  IMAD.IADD R4, R10.reuse, 0x1, R7 ;  /* 0x000000010a047824 */ /* 0x040fe200078e0207 */
[----:B------:R-:W-:Y:S01]  /*3f20*/  ULDC.64 UR4, c[0x0][0x650] ;  /* 0x0001940000047ab9 */ /* 0x000fe20000000a00 */
[----:B------:R-:W-:Y:S01]  /*3f30*/  ISETP.GE.U32.AND P2, PT, R10, 0x19, PT ;  /* 0x000000190a00780c */ /* 0x000fe20003f46070 */
[----:B------:R-:W-:Y:S01]  /*3f40*/  BSSY B1, `(.L_x_62) ;  /* 0x000006c000017945 */ /* 0x000fe20003800000 */
[----:B------:R-:W-:Y:S01]  /*3f50*/  IMAD.MOV.U32 R21, RZ, RZ, -0x1 ;  /* 0xffffffffff157424 */ /* 0x000fe200078e00ff */
[----:B------:R-:W-:Y:S01]  /*3f60*/  ISETP.GT.U32.AND P0, PT, R4, 0x18, PT ;  /* 0x000000180400780c */ /* 0x000fe20003f04070 */
[----:B------:R-:W-:Y:S01]  /*3f70*/  IMAD.MOV.U32 R22, RZ, RZ, -0x1 ;  /* 0xffffffffff167424 */ /* 0x000fe200078e00ff */
[----:B------:R-:W-:Y:S01]  /*3f80*/  PRMT R9, RZ, 0x7610, R9 ;  /* 0x00007610ff097816 */ /* 0x000fe20000000009 */
[----:B------:R-:W-:Y:S01]  /*3f90*/  IMAD.MOV.U32 R20, RZ, RZ, -0x1 ;  /* 0xffffffffff147424 */ /* 0x000fe200078e00ff */
[----:B------:R-:W-:-:S03]  /*3fa0*/  ISETP.LT.U32.AND P0, PT, R10, 0x19, P0 ;  /* 0x000000190a00780c */ /* 0x000fc60000701070 */
[----:B------:R-:W0:Y:S01]  /*3fb0*/  @P1 S2R R3, SR_CgaCtaId ;  /* 0x0000000000031919 */ /* 0x000e220000008800 */
[----:B------:R-:W-:-:S04]  /*3fc0*/  @P1 MOV R2, 0x400 ;  /* 0x0000040000021802 */ /* 0x000fc80000000f00 */
[----:B0-----:R-:W-:Y:S01]  /*3fd0*/  @P1 LEA R5, R3, R2, 0x18 ;  /* 0x0000000203051211 */ /* 0x001fe200078ec0ff */
[----:B------:R-:W-:-:S03]  /*3fe0*/  IMAD.WIDE.U32 R2, R4, 0x51eb851f, RZ ;  /* 0x51eb851f04027825 */ /* 0x000fc600078e00ff */
[----:B------:R0:W-:Y:S01]  /*3ff0*/  @P1 SYNCS.ARRIVE.TRANS64.A1T0 RZ, [R5+URZ+0x1a8], RZ ;  /* 0x0001a8ff05ff19a7 */ /* 0x0001e2000810003f */
[----:B------:R-:W-:Y:S02]  /*4000*/  IADD3 R18, P1, R18, UR36, RZ ;  /* 0x0000002412127c10 */ /* 0x000fe4000ff3e0ff */
[----:B------:R-:W-:Y:S02]  /*4010*/  PRMT R2, RZ, 0x7610, R2 ;  /* 0x00007610ff027816 */ /* 0x000fe40000000002 */
[----:B------:R-:W-:Y:S02]  /*4020*/  IADD3.X R19, R19, UR42, RZ, P1, !PT ;  /* 0x0000002a13137c10 */ /* 0x000fe40008ffe4ff */
[----:B0-----:R-:W-:Y:S02]  /*4030*/  SHF.R.U32.HI R5, RZ, 0x3, R3 ;  /* 0x00000003ff057819 */ /* 0x001fe40000011603 */
[----:B------:R-:W-:Y:S02]  /*4040*/  SEL R3, RZ, 0x1, !P0 ;  /* 0x00000001ff037807 */ /* 0x000fe40004000000 */
[----:B------:R-:W-:Y:S01]  /*4050*/  ISETP.GE.U32.AND P0, PT, R18, UR4, PT ;  /* 0x0000000412007c0c */ /* 0x000fe2000bf06070 */
[----:B------:R-:W-:Y:S01]  /*4060*/  IMAD R7, R5, -0x19, R4 ;  /* 0xffffffe705077824 */ /* 0x000fe200078e0204 */
[----:B------:R-:W-:-:S02]  /*4070*/  LOP3.LUT R6, R6, R3, RZ, 0x3c, !PT ;  /* 0x0000000306067212 */ /* 0x000fc400078e3cff */
[----:B------:R-:W-:Y:S02]  /*4080*/  ISETP.GE.U32.AND.EX P0, PT, R19, UR5, PT, P0 ;  /* 0x0000000513007c0c */ /* 0x000fe4000bf06100 */
[----:B------:R-:W-:-:S11]  /*4090*/  @P2 LOP3.LUT R6, R6, 0x1, R5, 0x78, !PT ;  /* 0x0000000106062812 */ /* 0x000fd600078e7805 */
[----:B------:R-:W-:Y:S05]  /*40a0*/  @P0 BRA `(.L_x_63) ;  /* 0x0000000400540947 */ /* 0x000fea0003800000 */
[----:B------:R-:W0:Y:S01]  /*40b0*/  S2R R15, SR_CTAID.X ;  /* 0x00000000000f7919 */ /* 0x000e220000002500 */
[----:B------:R-:W-:Y:S01]  /*40c0*/  ULDC.64 UR4, c[0x0][0x628] ;  /* 0x00018a0000047ab9 */ /* 0x000fe20000000a00 */
[----:B------:R-:W-:Y:S01]  /*40d0*/  ULDC UR7, c[0x0][0x630] ;  /* 0x00018c0000077ab9 */ /* 0x000fe20000000800 */
[----:B------:R-:W-:Y:S01]  /*40e0*/  ISETP.NE.U32.AND P0, PT, RZ, UR4, PT ;  /* 0x00000004ff007c0c */ /* 0x000fe2000bf05070 */
[----:B------:R-:W1:Y:S01]  /*40f0*/  S2R R20, SR_CTAID.Y ;  /* 0x0000000000147919 */ /* 0x000e620000002600 */
[----:B------:R-:W-:Y:S01]  /*4100*/  ULDC UR8, c[0x0][0x150] ;  /* 0x0000540000087ab9 */ /* 0x000fe20000000800 */
[----:B------:R-:W-:Y:S01]  /*4110*/  IMAD.MOV.U32 R2, RZ, RZ, R18 ;  /* 0x000000ffff027224 */ /* 0x000fe200078e0012 */
[----:B------:R-:W-:Y:S01]  /*4120*/  ISETP.NE.AND.EX P0, PT, RZ, UR5, PT, P0 ;  /* 0x00000005ff007c0c */ /* 0x000fe2000bf05300 */
[----:B------:R-:W-:Y:S01]  /*4130*/  IMAD.MOV.U32 R3, RZ, RZ, R19 ;  /* 0x000000ffff037224 */ /* 0x000fe200078e0013 */
[----:B0-----:R-:W-:-:S11]  /*4140*/  I2FP.F32.U32 R22, R15 ;  /* 0x0000000f00167245 */ /* 0x001fd60000201000 */
[----:B------:R-:W-:Y:S05]  /*4150*/  @!P0 BRA `(.L_x_64) ;  /* 0x0000000000288947 */ /* 0x000fea0003800000 */
[----:B------:R-:W-:Y:S02]  /*4160*/  ULDC UR6, c[0x0][0x634] ;  /* 0x00018d0000067ab9 */ /* 0x000fe40000000800 */
[----:B------:R-:W-:-:S05]  /*4170*/  IADD3 R3, P0, R18, UR6, RZ ;  /* 0x0000000612037c10 */ /* 0x000fca000ff1e0ff */
[----:B------:R-:W-:-:S04]  /*4180*/  IMAD.X R21, RZ, RZ, R19, P0 ;  /* 0x000000ffff157224 */ /* 0x000fc800000e0613 */
[----:B------:R-:W-:-:S04]  /*4190*/  IMAD.WIDE.U32 R4, R21, UR4, RZ ;  /* 0x0000000415047c25 */ /* 0x000fc8000f8e00ff */
[----:B------:R-:W-:-:S04]  /*41a0*/  IMAD.WIDE.U32 R4, P0, R3, UR5, R4 ;  /* 0x0000000503047c25 */ /* 0x000fc8000f800004 */
[----:B------:R-:W-:-:S04]  /*41b0*/  IMAD.WIDE.U32 R2, R3, UR4, RZ ;  /* 0x0000000403027c25 */ /* 0x000fc8000f8e00ff */
[----:B------:R-:W-:Y:S01]  /*41c0*/  IMAD.MOV.U32 R2, RZ, RZ, R5 ;  /* 0x000000ffff027224 */ /* 0x000fe200078e0005 */
[----:B------:R-:W-:Y:S01]  /*41d0*/  IADD3 RZ, P1, R3, R4, RZ ;  /* 0x0000000403ff7210 */ /* 0x000fe20007f3e0ff */
[----:B------:R-:W-:-:S04]  /*41e0*/  IMAD.X R3, RZ, RZ, RZ, P0 ;  /* 0x000000ffff037224 */ /* 0x000fc800000e06ff */
[----:B------:R-:W-:-:S08]  /*41f0*/  IMAD.WIDE.U32.X R2, R21, UR5, R2, P1 ;  /* 0x0000000515027c25 */ /* 0x000fd000088e0402 */
.L_x_64:
[--C-:B------:R-:W-:Y:S01]  /*4200*/  SHF.R.U64 R14, R2, UR7, R3.reuse ;  /* 0x00000007020e7c19 */ /* 0x100fe20008001203 */
[----:B------:R-:W-:Y:S01]  /*4210*/  FMUL R22, R22, UR8 ;  /* 0x0000000816167c20 */ /* 0x000fe20008400000 */
[----:B------:R-:W-:Y:S01]  /*4220*/  SHF.R.U32.HI R2, RZ, UR7, R3 ;  /* 0x00000007ff027c19 */ /* 0x000fe20008011603 */
[----:B------:R-:W0:Y:S01]  /*4230*/  LDC R4, c[0x0][0x144] ;  /* 0x00005100ff047b82 */ /* 0x000e220000000800 */
[----:B------:R-:W-:Y:S01]  /*4240*/  IADD3 R3, P0, RZ, -R14, RZ ;  /* 0x8000000eff037210 */ /* 0x000fe20007f1e0ff */
[----:B------:R-:W-:Y:S01]  /*4250*/  ULDC UR6, c[0x0][0x154] ;  /* 0x0000550000067ab9 */ /* 0x000fe20000000800 */
[----:B-1----:R-:W-:Y:S01]  /*4260*/  I2FP.F32.U32 R5, R20 ;  /* 0x0000001400057245 */ /* 0x002fe20000201000 */
[----:B------:R-:W1:Y:S01]  /*4270*/  F2I.U32.TRUNC.NTZ R22, R22 ;  /* 0x0000001600167305 */ /* 0x000e62000020f000 */
[----:B------:R-:W-:Y:S01]  /*4280*/  ULDC.64 UR4, c[0x0][0x620] ;  /* 0x0001880000047ab9 */ /* 0x000fe20000000a00 */
[----:B------:R-:W-:Y:S01]  /*4290*/  IMAD.X R2, RZ, RZ, ~R2, P0 ;  /* 0x000000ffff027224 */ /* 0x000fe200000e0e02 */
[----:B------:R-:W-:Y:S01]  /*42a0*/  ISETP.NE.AND P2, PT, R17, 0x1, PT ;  /* 0x000000011100780c */ /* 0x000fe20003f45270 */
[----:B------:R-:W-:Y:S01]  /*42b0*/  FMUL R23, R5, UR6 ;  /* 0x0000000605177c20 */ /* 0x000fe20008400000 */
[----:B------:R-:W2:Y:S01]  /*42c0*/  LDC R25, c[0x0][0x148] ;  /* 0x00005200ff197b82 */ /* 0x000ea20000000800 */
[----:B------:R-:W-:Y:S01]  /*42d0*/  IMAD R2, R2, UR4, RZ ;  /* 0x0000000402027c24 */ /* 0x000fe2000f8e02ff */
[----:B------:R-:W-:-:S02]  /*42e0*/  ULDC.64 UR6, c[0x0][0x640] ;  /* 0x0001900000067ab9 */ /* 0x000fc40000000a00 */
[----:B------:R-:W-:Y:S01]  /*42f0*/  ISETP.NE.U32.AND P0, PT, RZ, UR6, PT ;  /* 0x00000006ff007c0c */ /* 0x000fe2000bf05070 */
[----:B------:R-:W3:Y:S01]  /*4300*/  F2I.U32.TRUNC.NTZ R23, R23 ;  /* 0x0000001700177305 */ /* 0x000ee2000020f000 */
[C---:B------:R-:W-:Y:S02]  /*4310*/  IMAD R5, R3.reuse, UR5, R2 ;  /* 0x0000000503057c24 */ /* 0x040fe4000f8e0202 */
[----:B------:R-:W-:Y:S01]  /*4320*/  IMAD.WIDE.U32 R2, R3, UR4, R18 ;  /* 0x0000000403027c25 */ /* 0x000fe2000f8e0012 */
[----:B------:R-:W-:Y:S01]  /*4330*/  ULDC UR4, c[0x0][0x618] ;  /* 0x0001860000047ab9 */ /* 0x000fe20000000800 */
[----:B------:R-:W-:Y:S02]  /*4340*/  ISETP.NE.AND.EX P0, PT, RZ, UR7, PT, P0 ;  /* 0x00000007ff007c0c */ /* 0x000fe4000bf05300 */
[----:B------:R-:W-:Y:S02]  /*4350*/  IMAD.IADD R3, R3, 0x1, R5 ;  /* 0x0000000103037824 */ /* 0x000fe400078e0205 */
[----:B-1----:R-:W-:-:S03]  /*4360*/  IMAD.MOV R22, RZ, RZ, -R22 ;  /* 0x000000ffff167224 */ /* 0x002fc600078e0a16 */
[----:B------:R-:W-:Y:S01]  /*4370*/  SHF.R.U64 R21, R2, UR4, R3 ;  /* 0x0000000402157c19 */ /* 0x000fe20008001203 */
[----:B0-----:R-:W-:Y:S01]  /*4380*/  IMAD R15, R4, R22, R15 ;  /* 0x00000016040f7224 */ /* 0x001fe200078e020f */
[----:B------:R-:W-:Y:S01]  /*4390*/  SHF.R.U32.HI R2, RZ, UR4, R3 ;  /* 0x00000004ff027c19 */ /* 0x000fe20008011603 */
[----:B------:R-:W-:Y:S01]  /*43a0*/  ULDC UR4, c[0x0][0x608] ;  /* 0x0001820000047ab9 */ /* 0x000fe20000000800 */
[----:B---3--:R-:W-:Y:S02]  /*43b0*/  IMAD.MOV R4, RZ, RZ, -R23 ;  /* 0x000000ffff047224 */ /* 0x008fe400078e0a17 */
[--C-:B------:R-:W-:Y:S02]  /*43c0*/  SHF.R.U64 R22, R21, UR4, R2.reuse ;  /* 0x0000000415167c19 */ /* 0x100fe40008001202 */
[----:B------:R-:W-:Y:S01]  /*43d0*/  SHF.R.U32.HI R3, RZ, UR4, R2 ;  /* 0x00000004ff037c19 */ /* 0x000fe20008011602 */
[----:B------:R-:W-:Y:S01]  /*43e0*/  ULDC UR4, c[0x0][0x658] ;  /* 0x0001960000047ab9 */ /* 0x000fe20000000800 */
[----:B--2---:R-:W-:-:S02]  /*43f0*/  @P2 IMAD R15, R25, R4, R20 ;  /* 0x00000004190f2224 */ /* 0x004fc400078e0214 */
[--C-:B------:R-:W-:Y:S02]  /*4400*/  SHF.R.U64 R20, R22, UR4, R3.reuse ;  /* 0x0000000416147c19 */ /* 0x100fe40008001203 */
[----:B------:R-:W-:-:S03]  /*4410*/  SHF.R.U32.HI R23, RZ, UR4, R3 ;  /* 0x00000004ff177c19 */ /* 0x000fc60008011603 */
[----:B------:R-:W-:Y:S02]  /*4420*/  IMAD.MOV.U32 R4, RZ, RZ, R20 ;  /* 0x000000ffff047224 */ /* 0x000fe400078e0014 */
[----:B------:R-:W-:Y:S01]  /*4430*/  IMAD.MOV.U32 R3, RZ, RZ, R23 ;  /* 0x000000ffff037224 */ /* 0x000fe200078e0017 */
[----:B------:R-:W-:Y:S06]  /*4440*/  @!P0 BRA `(.L_x_65) ;  /* 0x00000000002c8947 */ /* 0x000fec0003800000 */
        /* <DEDUP_REMOVED lines=9> */
[----:B------:R-:W-:-:S04]  /*44e0*/  IMAD.WIDE.U32.X R2, R23, UR7, R2, P1 ;  /* 0x0000000717027c25 */ /* 0x000fc800088e0402 */
[----:B------:R-:W-:-:S07]  /*44f0*/  IMAD.MOV.U32 R4, RZ, RZ, R2 ;  /* 0x000000ffff047224 */ /* 0x000fce00078e0002 */
.L_x_65:
[----:B------:R-:W-:Y:S01]  /*4500*/  ULDC UR4, c[0x0][0x648] ;  /* 0x0001920000047ab9 */ /* 0x000fe20000000800 */
[----:B------:R-:W-:Y:S01]  /*4510*/  LOP3.LUT R2, R22, UR16, RZ, 0xc0, !PT ;  /* 0x0000001016027c12 */ /* 0x000fe2000f8ec0ff */
[----:B------:R-:W-:Y:S01]  /*4520*/  ULDC UR5, c[0x0][0x610] ;  /* 0x0001840000057ab9 */ /* 0x000fe20000000800 */
[----:B------:R-:W-:Y:S01]  /*4530*/  SHF.R.U64 R3, R4, UR4, R3 ;  /* 0x0000000404037c19 */ /* 0x000fe20008001203 */
[----:B------:R-:W-:Y:S01]  /*4540*/  ULDC UR4, c[0x0][0x638] ;  /* 0x00018e0000047ab9 */ /* 0x000fe20000000800 */
[----:B------:R-:W-:-:S03]  /*4550*/  LOP3.LUT R21, R21, UR15, RZ, 0xc0, !PT ;  /* 0x0000000f15157c12 */ /* 0x000fc6000f8ec0ff */
[----:B------:R-:W-:Y:S02]  /*4560*/  IMAD.MOV R5, RZ, RZ, -R3 ;  /* 0x000000ffff057224 */ /* 0x000fe400078e0a03 */
[----:B------:R-:W-:Y:S02]  /*4570*/  IMAD R2, R3, UR17, R2 ;  /* 0x0000001103027c24 */ /* 0x000fe4000f8e0202 */
[----:B------:R-:W-:Y:S01]  /*4580*/  IMAD R20, R5, UR4, R20 ;  /* 0x0000000405147c24 */ /* 0x000fe2000f8e0214 */
[----:B------:R-:W-:Y:S01]  /*4590*/  ULDC UR4, c[0x0][0x600] ;  /* 0x0001800000047ab9 */ /* 0x000fe20000000800 */
[----:B------:R-:W-:Y:S02]  /*45a0*/  IMAD R15, R2, UR5, R15 ;  /* 0x00000005020f7c24 */ /* 0x000fe4000f8e020f */
[----:B------:R-:W-:Y:S02]  /*45b0*/  IMAD R20, R20, UR4, R21 ;  /* 0x0000000414147c24 */ /* 0x000fe4000f8e0215 */
[----:B------:R-:W-:-:S03]  /*45c0*/  IMAD.MOV.U32 R2, RZ, RZ, 0x1 ;  /* 0x00000001ff027424 */ /* 0x000fc600078e00ff */
[----:B------:R-:W-:Y:S02]  /*45d0*/  SEL R22, R20, R15, !P2 ;  /* 0x0000000f14167207 */ /* 0x000fe40005000000 */
[----:B------:R-:W-:Y:S01]  /*45e0*/  SEL R21, R15, R20, !P2 ;  /* 0x000000140f157207 */ /* 0x000fe20005000000 */
[----:B------:R-:W-:-:S07]  /*45f0*/  IMAD.MOV.U32 R20, RZ, RZ, R14 ;  /* 0x000000ffff147224 */ /* 0x000fce00078e000e */
.L_x_63:
[----:B------:R-:W-:Y:S05]  /*4600*/  BSYNC B1 ;  /* 0x0000000000017941 */ /* 0x000fea0003800000 */
.L_x_62:
[----:B------:R-:W-:-:S13]  /*4610*/  LOP3.LUT P0, RZ, R2, 0xff, RZ, 0xc0, !PT ;  /* 0x000000ff02ff7812 */ /* 0x000fda000780c0ff */
[----:B------:R-:W-:Y:S05]  /*4620*/  @P0 BRA `(.L_x_66) ;  /* 0xfffffff400400947 */ /* 0x000fea000383ffff */
[----:B------:R-:W-:Y:S05]  /*4630*/  BSYNC B0 ;  /* 0x0000000000007941 */ /* 0x000fea0003800000 */
.L_x_55:
[----:B------:R-:W-:-:S03]  /*4640*/  UMOV UR4, 0xffffffff ;  /* 0xffffffff00047882 */ /* 0x000fc60000000000 */
[----:B------:R-:W-:Y:S05]  /*4650*/  BRA.DIV UR4, `(.L_x_67) ;  /* 0x0000001204087947 */ /* 0x000fea000b800000 */
[----:B------:R-:W-:-:S13]  /*4660*/  ELECT P6, URZ, PT ;  /* 0x00000000003f782f */ /* 0x000fda00038c0000 */
.L_x_102:
[----:B------:R-:W-:Y:S04]  /*4670*/  BSSY B0, `(.L_x_68) ;  /* 0x00000e8000007945 */ /* 0x000fe80003800000 */
[----:B------:R-:W-:Y:S05]  /*4680*/  @!P6 BRA `(.L_x_69) ;  /* 0x0000000c0098e947 */ /* 0x000fea0003800000 */
[----:B------:R-:W-:-:S04]  /*4690*/  LOP3.LUT R16, R16, 0x2, RZ, 0xfc, !PT ;  /* 0x0000000210107812 */ /* 0x000fc800078efcff */
[----:B------:R-:W-:-:S13]  /*46a0*/  ISETP.NE.AND P0, PT, R16, 0x3, PT ;  /* 0x000000031000780c */ /* 0x000fda0003f05270 */
[----:B------:R-:W-:Y:S05]  /*46b0*/  @!P0 BRA `(.L_x_70) ;  /* 0x0000000000048947 */ /* 0x000fea0003800000 */
[----:B------:R-:W-:Y:S01]  /*46c0*/  BPT.TRAP 0x1 ;  /* 0x000000040000795c */ /* 0x000fe20000300000 */
.L_x_70:
[----:B------:R-:W0:Y:S01]  /*46d0*/  S2R R3, SR_CgaCtaId ;  /* 0x0000000000037919 */ /* 0x000e220000008800 */
[----:B------:R-:W-:Y:S02]  /*46e0*/  MOV R0, 0x400 ;  /* 0x0000040000007802 */ /* 0x000fe40000000f00 */
[----:B------:R-:W-:Y:S02]  /*46f0*/  SHF.L.U32 R2, R6, 0x1f, RZ ;  /* 0x0000001f06027819 */ /* 0x000fe400000006ff */
[----:B0-----:R-:W-:-:S05]  /*4700*/  LEA R0, R3, R0, 0x18 ;  /* 0x0000000003007211 */ /* 0x001fca00078ec0ff */
[----:B------:R-:W-:-:S04]  /*4710*/  VIADD R0, R0, 0xc8 ;  /* 0x000000c800007836 */ /* 0x000fc80000000000 */
[C---:B------:R-:W-:Y:S02]  /*4720*/  IMAD R5, R7.reuse, 0x8, R0 ;  /* 0x0000000807057824 */ /* 0x040fe400078e0200 */
[----:B------:R-:W-:Y:S02]  /*4730*/  VIADD R7, R7, 0x1 ;  /* 0x0000000107077836 */ /* 0x000fe40000000000 */
[----:B------:R-:W0:Y:S03]  /*4740*/  SYNCS.PHASECHK.TRANS64.TRYWAIT P0, [R5+URZ], R2 ;  /* 0x00000002050075a7 */ /* 0x000e26000800017f */
[----:B------:R-:W-:-:S04]  /*4750*/  ISETP.NE.AND P1, PT, R7, 0x19, PT ;  /* 0x000000190700780c */ /* 0x000fc80003f25270 */
[----:B------:R-:W-:Y:S02]  /*4760*/  SEL R3, RZ, 0x1, P1 ;  /* 0x00000001ff037807 */ /* 0x000fe40000800000 */
[----:B------:R-:W-:Y:S02]  /*4770*/  SEL R7, R7, RZ, P1 ;  /* 0x000000ff07077207 */ /* 0x000fe40000800000 */
[----:B------:R-:W-:-:S03]  /*4780*/  LOP3.LUT R6, R6, R3, RZ, 0x3c, !PT ;  /* 0x0000000306067212 */ /* 0x000fc600078e3cff */
[----:B------:R-:W-:Y:S01]  /*4790*/  IMAD R9, R7, 0x8, R0 ;  /* 0x0000000807097824 */ /* 0x000fe200078e0200 */
[----:B------:R-:W-:Y:S01]  /*47a0*/  SHF.L.U32 R4, R6, 0x1f, RZ ;  /* 0x0000001f06047819 */ /* 0x000fe200000006ff */
[----:B0-----:R-:W-:Y:S06]  /*47b0*/  @!P0 BRA `(.L_x_71) ;  /* 0x0000000c00d08947 */ /* 0x001fec0003800000 */
.L_x_103:
[----:B------:R-:W1:Y:S01]  /*47c0*/  SYNCS.PHASECHK.TRANS64.TRYWAIT P0, [R9+URZ], R4 ;  /* 0x00000004090075a7 */ /* 0x000e62000800017f */
[----:B0-----:R-:W-:-:S05]  /*47d0*/  VIADD R2, R7, 0x1 ;  /* 0x0000000107027836 */ /* 0x001fca0000000000 */
[----:B------:R-:W-:-:S04]  /*47e0*/  ISETP.NE.AND P1, PT, R2, 0x19, PT ;  /* 0x000000190200780c */ /* 0x000fc80003f25270 */
[----:B------:R-:W-:Y:S02]  /*47f0*/  SEL R3, RZ, 0x1, P1 ;  /* 0x00000001ff037807 */ /* 0x000fe40000800000 */
[----:B------:R-:W-:Y:S02]  /*4800*/  SEL R7, R2, RZ, P1 ;  /* 0x000000ff02077207 */ /* 0x000fe40000800000 */
[----:B------:R-:W-:-:S03]  /*4810*/  LOP3.LUT R6, R6, R3, RZ, 0x3c, !PT ;  /* 0x0000000306067212 */ /* 0x000fc600078e3cff */
[----:B------:R-:W-:Y:S01]  /*4820*/  IMAD R8, R7, 0x8, R0 ;  /* 0x0000000807087824 */ /* 0x000fe200078e0200 */
[----:B------:R-:W-:Y:S01]  /*4830*/  SHF.L.U32 R5, R6, 0x1f, RZ ;  /* 0x0000001f06057819 */ /* 0x000fe200000006ff */
[----:B-1----:R-:W-:Y:S06]  /*4840*/  @!P0 BRA `(.L_x_72) ;  /* 0x0000000c00c08947 */ /* 0x002fec0003800000 */
.L_x_104:
[----:B------:R-:W1:Y:S01]  /*4850*/  SYNCS.PHASECHK.TRANS64.TRYWAIT P0, [R8+URZ], R5 ;  /* 0x00000005080075a7 */ /* 0x000e62000800017f */
[----:B------:R-:W-:-:S05]  /*4860*/  VIADD R2, R7, 0x1 ;  /* 0x0000000107027836 */ /* 0x000fca0000000000 */
[----:B------:R-:W-:-:S04]  /*4870*/  ISETP.NE.AND P1, PT, R2, 0x19, PT ;  /* 0x000000190200780c */ /* 0x000fc80003f25270 */
[----:B------:R-:W-:Y:S02]  /*4880*/  SEL R3, RZ, 0x1, P1 ;  /* 0x00000001ff037807 */ /* 0x000fe40000800000 */
[----:B------:R-:W-:Y:S02]  /*4890*/  SEL R7, R2, RZ, P1 ;  /* 0x000000ff02077207 */ /* 0x000fe40000800000 */
[----:B------:R-:W-:-:S03]  /*48a0*/  LOP3.LUT R6, R6, R3, RZ, 0x3c, !PT ;  /* 0x0000000306067212 */ /* 0x000fc600078e3cff */
[----:B0-----:R-:W-:Y:S01]  /*48b0*/  IMAD R9, R7, 0x8, R0 ;  /* 0x0000000807097824 */ /* 0x001fe200078e0200 */
[----:B------:R-:W-:Y:S01]  /*48c0*/  SHF.L.U32 R4, R6, 0x1f, RZ ;  /* 0x0000001f06047819 */ /* 0x000fe200000006ff */
[----:B-1----:R-:W-:Y:S06]  /*48d0*/  @!P0 BRA `(.L_x_73) ;  /* 0x0000000c00b08947 */ /* 0x002fec0003800000 */
.L_x_105:
        /* <DEDUP_REMOVED lines=9> */
.L_x_106:
        /* <DEDUP_REMOVED lines=9> */
.L_x_107:
        /* <DEDUP_REMOVED lines=9> */
.L_x_108:
        /* <DEDUP_REMOVED lines=9> */
.L_x_109:
        /* <DEDUP_REMOVED lines=9> */
.L_x_110:
        /* <DEDUP_REMOVED lines=9> */
.L_x_111:
        /* <DEDUP_REMOVED lines=9> */
.L_x_112:
        /* <DEDUP_REMOVED lines=9> */
.L_x_113:
        /* <DEDUP_REMOVED lines=9> */
.L_x_114:
        /* <DEDUP_REMOVED lines=9> */
.L_x_115:
        /* <DEDUP_REMOVED lines=9> */
.L_x_116:
        /* <DEDUP_REMOVED lines=9> */
.L_x_117:
        /* <DEDUP_REMOVED lines=9> */
.L_x_118:
        /* <DEDUP_REMOVED lines=9> */
.L_x_119:
        /* <DEDUP_REMOVED lines=9> */
.L_x_120:
        /* <DEDUP_REMOVED lines=9> */
.L_x_121:
        /* <DEDUP_REMOVED lines=9> */
.L_x_122:
        /* <DEDUP_REMOVED lines=9> */
.L_x_123:
        /* <DEDUP_REMOVED lines=9> */
.L_x_124:
[----:B------:R-:W1:Y:S01]  /*5390*/  SYNCS.PHASECHK.TRANS64.TRYWAIT P0, [R8+URZ], R5 ;  /* 0x00000005080075a7 */ /* 0x000e62000800017f */
[----:B------:R-:W-:-:S05]  /*53a0*/  VIADD R2, R7, 0x1 ;  /* 0x0000000107027836 */ /* 0x000fca0000000000 */
[----:B------:R-:W-:-:S04]  /*53b0*/  ISETP.NE.AND P1, PT, R2, 0x19, PT ;  /* 0x000000190200780c */ /* 0x000fc80003f25270 */
[----:B------:R-:W-:Y:S02]  /*53c0*/  SEL R3, RZ, 0x1, P1 ;  /* 0x00000001ff037807 */ /* 0x000fe40000800000 */
[----:B------:R-:W-:Y:S02]  /*53d0*/  SEL R7, R2, RZ, P1 ;  /* 0x000000ff02077207 */ /* 0x000fe40000800000 */
[----:B0-----:R-:W-:-:S03]  /*53e0*/  LOP3.LUT R9, R6, R3, RZ, 0x3c, !PT ;  /* 0x0000000306097212 */ /* 0x001fc600078e3cff */
[----:B------:R-:W-:Y:S01]  /*53f0*/  IMAD R11, R7, 0x8, R0 ;  /* 0x00000008070b7824 */ /* 0x000fe200078e0200 */
[----:B------:R-:W-:Y:S01]  /*5400*/  SHF.L.U32 R6, R9, 0x1f, RZ ;  /* 0x0000001f09067819 */ /* 0x000fe200000006ff */
[----:B-1----:R-:W-:Y:S06]  /*5410*/  @!P0 BRA `(.L_x_93) ;  /* 0x0000000800708947 */ /* 0x002fec0003800000 */
.L_x_125:
[----:B------:R-:W1:Y:S01]  /*5420*/  SYNCS.PHASECHK.TRANS64.TRYWAIT P0, [R11+URZ], R6 ;  /* 0x000000060b0075a7 */ /* 0x000e62000800017f */
[----:B------:R-:W-:-:S05]  /*5430*/  VIADD R2, R7, 0x1 ;  /* 0x0000000107027836 */ /* 0x000fca0000000000 */
[----:B------:R-:W-:-:S04]  /*5440*/  ISETP.NE.AND P1, PT, R2, 0x19, PT ;  /* 0x000000190200780c */ /* 0x000fc80003f25270 */
[----:B------:R-:W-:Y:S02]  /*5450*/  SEL R4, RZ, 0x1, P1 ;  /* 0x00000001ff047807 */ /* 0x000fe40000800000 */
[----:B------:R-:W-:Y:S02]  /*5460*/  SEL R3, R2, RZ, P1 ;  /* 0x000000ff02037207 */ /* 0x000fe40000800000 */
[----:B------:R-:W-:Y:S01]  /*5470*/  LOP3.LUT R4, R9, R4, RZ, 0x3c, !PT ;  /* 0x0000000409047212 */ /* 0x000fe200078e3cff */
[----:B-1----:R-:W-:Y:S06]  /*5480*/  @!P0 BRA `(.L_x_94) ;  /* 0x0000000800688947 */ /* 0x002fec0003800000 */
.L_x_126:
[----:B------:R-:W-:Y:S01]  /*5490*/  IMAD R3, R3, 0x8, R0 ;  /* 0x0000000803037824 */ /* 0x000fe200078e0200 */
[----:B------:R-:W-:-:S07]  /*54a0*/  SHF.L.U32 R0, R4, 0x1f, RZ ;  /* 0x0000001f04007819 */ /* 0x000fce00000006ff */
.L_x_95:
[----:B--2---:R2:W3:Y:S02]  /*54b0*/  SYNCS.PHASECHK.TRANS64.TRYWAIT P0, [R3+URZ], R0 ;  /* 0x00000000030075a7 */ /* 0x0044e4000800017f */
[----:B---3--:R-:W-:Y:S05]  /*54c0*/  @!P0 NANOSLEEP.SYNCS 0x989680 ;  /* 0x009896800000895d */ /* 0x008fea0003900000 */
[----:B------:R-:W3:Y:S02]  /*54d0*/  @!P0 SYNCS.PHASECHK.TRANS64 P0, [R3+URZ], R0 ;  /* 0x00000000030085a7 */ /* 0x000ee4000800007f */
[----:B---3--:R-:W-:Y:S05]  /*54e0*/  @!P0 BRA `(.L_x_95) ;  /* 0xfffffffc00f08947 */ /* 0x008fea000383ffff */
.L_x_69:
[----:B------:R-:W-:Y:S05]  /*54f0*/  BSYNC B0 ;  /* 0x0000000000007941 */ /* 0x000fea0003800000 */
.L_x_68:
[----:B------:R-:W-:Y:S05]  /*5500*/  EXIT ;  /* 0x000000000000794d */ /* 0x000fea0003800000 */
.L_x_22:
[----:B-1----:R1:W2:Y:S02]  /*5510*/  SYNCS.PHASECHK.TRANS64.TRYWAIT P1, [R3+URZ], R0 ;  /* 0x00000000030075a7 */ /* 0x0022a4000802017f */
[----:B--2---:R-:W-:Y:S05]  /*5520*/  @!P1 NANOSLEEP.SYNCS 0x989680 ;  /* 0x009896800000995d */ /* 0x004fea0003900000 */
[----:B------:R-:W2:Y:S02]  /*5530*/  @!P1 SYNCS.PHASECHK.TRANS64 P1, [R3+URZ], R0 ;  /* 0x00000000030095a7 */ /* 0x000ea4000802007f */
[----:B--2---:R-:W-:Y:S05]  /*5540*/  @!P1 BRA `(.L_x_22) ;  /* 0xfffffffc00f09947 */ /* 0x004fea000383ffff */
[----:B------:R-:W-:Y:S05]  /*5550*/  BRA `(.L_x_21) ;  /* 0xffffffc4003c7947 */ /* 0x000fea000383ffff */
.L_x_27:
[----:B-1----:R1:W2:Y:S02]  /*5560*/  SYNCS.PHASECHK.TRANS64.TRYWAIT P1, [R3+URZ], R4 ;  /* 0x00000004030075a7 */ /* 0x0022a4000802017f */
[----:B--2---:R-:W-:Y:S05]  /*5570*/  @!P1 NANOSLEEP.SYNCS 0x989680 ;  /* 0x009896800000995d */ /* 0x004fea0003900000 */
[----:B------:R-:W2:Y:S02]  /*5580*/  @!P1 SYNCS.PHASECHK.TRANS64 P1, [R3+URZ], R4 ;  /* 0x00000004030095a7 */ /* 0x000ea4000802007f */
[----:B--2---:R-:W-:Y:S05]  /*5590*/  @!P1 BRA `(.L_x_27) ;  /* 0xfffffffc00f09947 */ /* 0x004fea000383ffff */
[----:B------:R-:W-:Y:S05]  /*55a0*/  BRA `(.L_x_26) ;  /* 0xffffffc400d87947 */ /* 0x000fea000383ffff */
.L_x_56:
[----:B------:R-:W-:Y:S01]  /*55b0*/  BSSY B1, `(.L_x_96) ;  /* 0x0000006000017945 */ /* 0x000fe20003800000 */
[----:B------:R-:W-:-:S07]  /*55c0*/  IMAD.MOV.U32 R15, RZ, RZ, -0x1 ;  /* 0xffffffffff0f7424 */ /* 0x000fce00078e00ff */
[----:B------:R-:W-:Y:S05]  /*55d0*/  WARPSYNC.COLLECTIVE R15, `(.L_x_97) ;  /* 0x000000000f0c7348 */ /* 0x000fea0003c00000 */
[----:B------:R-:W-:Y:S02]  /*55e0*/  ELECT P6, UR62, PT ;  /* 0x00000000003e782f */ /* 0x000fe400038c0000 */
[----:B------:R-:W-:Y:S01]  /*55f0*/  MOV R14, UR62 ;  /* 0x0000003e000e7c02 */ /* 0x000fe20008000f00 */
[----:B------:R-:W-:Y:S10]  /*5600*/  ENDCOLLECTIVE ;  /* 0x000000000000791b */ /* 0x000ff40003800000 */
.L_x_97:
[----:B------:R-:W-:Y:S05]  /*5610*/  BSYNC B1 ;  /* 0x0000000000017941 */ /* 0x000fea0003800000 */
.L_x_96:
[----:B------:R-:W-:Y:S05]  /*5620*/  BRA `(.L_x_98) ;  /* 0xffffffe4004c7947 */ /* 0x000fea000383ffff */
.L_x_59:
[----:B0-----:R0:W1:Y:S02]  /*5630*/  SYNCS.PHASECHK.TRANS64.TRYWAIT P0, [R15+URZ+0xc8], R4 ;  /* 0x0000c8040f0075a7 */ /* 0x001064000800017f */
[----:B-1----:R-:W-:Y:S05]  /*5640*/  @!P0 NANOSLEEP.SYNCS 0x989680 ;  /* 0x009896800000895d */ /* 0x002fea0003900000 */
[----:B------:R-:W1:Y:S02]  /*5650*/  @!P0 SYNCS.PHASECHK.TRANS64 P0, [R15+URZ+0xc8], R4 ;  /* 0x0000c8040f0085a7 */ /* 0x000e64000800007f */
[----:B-1----:R-:W-:Y:S05]  /*5660*/  @!P0 BRA `(.L_x_59) ;  /* 0xfffffffc00f08947 */ /* 0x002fea000383ffff */
[----:B------:R-:W-:Y:S05]  /*5670*/  BRA `(.L_x_99) ;  /* 0xffffffe400847947 */ /* 0x000fea000383ffff */
.L_x_67:
[----:B------:R-:W-:Y:S01]  /*5680*/  BSSY B0, `(.L_x_100) ;  /* 0x0000006000007945 */ /* 0x000fe20003800000 */
[----:B------:R-:W-:-:S07]  /*5690*/  IMAD.MOV.U32 R15, RZ, RZ, -0x1 ;  /* 0xffffffffff0f7424 */ /* 0x000fce00078e00ff */
[----:B------:R-:W-:Y:S05]  /*56a0*/  WARPSYNC.COLLECTIVE R15, `(.L_x_101) ;  /* 0x000000000f0c7348 */ /* 0x000fea0003c00000 */
[----:B------:R-:W-:Y:S02]  /*56b0*/  ELECT P6, UR62, PT ;  /* 0x00000000003e782f */ /* 0x000fe400038c0000 */
[----:B------:R-:W-:Y:S01]  /*56c0*/  MOV R14, UR62 ;  /* 0x0000003e000e7c02 */ /* 0x000fe20008000f00 */
[----:B------:R-:W-:Y:S10]  /*56d0*/  ENDCOLLECTIVE ;  /* 0x000000000000791b */ /* 0x000ff40003800000 */
.L_x_101:
[----:B------:R-:W-:Y:S05]  /*56e0*/  BSYNC B0 ;  /* 0x0000000000007941 */ /* 0x000fea0003800000 */
.L_x_100:
[----:B------:R-:W-:Y:S05]  /*56f0*/  BRA `(.L_x_102) ;  /* 0xffffffec00dc7947 */ /* 0x000fea000383ffff */
.L_x_71:
[----:B0-----:R0:W1:Y:S02]  /*5700*/  SYNCS.PHASECHK.TRANS64.TRYWAIT P0, [R5+URZ], R2 ;  /* 0x00000002050075a7 */ /* 0x001064000800017f */
[----:B-1----:R-:W-:Y:S05]  /*5710*/  @!P0 NANOSLEEP.SYNCS 0x989680 ;  /* 0x009896800000895d */ /* 0x002fea0003900000 */
[----:B------:R-:W1:Y:S02]  /*5720*/  @!P0 SYNCS.PHASECHK.TRANS64 P0, [R5+URZ], R2 ;  /* 0x00000002050085a7 */ /* 0x000e64000800007f */
[----:B-1----:R-:W-:Y:S05]  /*5730*/  @!P0 BRA `(.L_x_71) ;  /* 0xfffffffc00f08947 */ /* 0x002fea000383ffff */
[----:B------:R-:W-:Y:S05]  /*5740*/  BRA `(.L_x_103) ;  /* 0xfffffff0001c7947 */ /* 0x000fea000383ffff */
.L_x_72:
[----:B0-----:R0:W1:Y:S02]  /*5750*/  SYNCS.PHASECHK.TRANS64.TRYWAIT P0, [R9+URZ], R4 ;  /* 0x00000004090075a7 */ /* 0x001064000800017f */
[----:B-1----:R-:W-:Y:S05]  /*5760*/  @!P0 NANOSLEEP.SYNCS 0x989680 ;  /* 0x009896800000895d */ /* 0x002fea0003900000 */
[----:B------:R-:W1:Y:S02]  /*5770*/  @!P0 SYNCS.PHASECHK.TRANS64 P0, [R9+URZ], R4 ;  /* 0x00000004090085a7 */ /* 0x000e64000800007f */
[----:B-1----:R-:W-:Y:S05]  /*5780*/  @!P0 BRA `(.L_x_72) ;  /* 0xfffffffc00f08947 */ /* 0x002fea000383ffff */
[----:B------:R-:W-:Y:S05]  /*5790*/  BRA `(.L_x_104) ;  /* 0xfffffff0002c7947 */ /* 0x000fea000383ffff */
.L_x_73:
[----:B0-----:R0:W1:Y:S02]  /*57a0*/  SYNCS.PHASECHK.TRANS64.TRYWAIT P0, [R8+URZ], R5 ;  /* 0x00000005080075a7 */ /* 0x001064000800017f */
[----:B-1----:R-:W-:Y:S05]  /*57b0*/  @!P0 NANOSLEEP.SYNCS 0x989680 ;  /* 0x009896800000895d */ /* 0x002fea0003900000 */
[----:B------:R-:W1:Y:S02]  /*57c0*/  @!P0 SYNCS.PHASECHK.TRANS64 P0, [R8+URZ], R5 ;  /* 0x00000005080085a7 */ /* 0x000e64000800007f */
[----:B-1----:R-:W-:Y:S05]  /*57d0*/  @!P0 BRA `(.L_x_73) ;  /* 0xfffffffc00f08947 */ /* 0x002fea000383ffff */
[----:B------:R-:W-:Y:S05]  /*57e0*/  BRA `(.L_x_105) ;  /* 0xfffffff0003c7947 */ /* 0x000fea000383ffff */
.L_x_74:
[----:B0-----:R0:W1:Y:S02]  /*57f0*/  SYNCS.PHASECHK.TRANS64.TRYWAIT P0, [R9+URZ], R4 ;  /* 0x00000004090075a7 */ /* 0x001064000800017f */
[----:B-1----:R-:W-:Y:S05]  /*5800*/  @!P0 NANOSLEEP.SYNCS 0x989680 ;  /* 0x009896800000895d */ /* 0x002fea0003900000 */
[----:B------:R-:W1:Y:S02]  /*5810*/  @!P0 SYNCS.PHASECHK.TRANS64 P0, [R9+URZ], R4 ;  /* 0x00000004090085a7 */ /* 0x000e64000800007f */
[----:B-1----:R-:W-:Y:S05]  /*5820*/  @!P0 BRA `(.L_x_74) ;  /* 0xfffffffc00f08947 */ /* 0x002fea000383ffff */
[----:B------:R-:W-:Y:S05]  /*5830*/  BRA `(.L_x_106) ;  /* 0xfffffff0004c7947 */ /* 0x000fea000383ffff */
.L_x_75:
[----:B0-----:R0:W1:Y:S02]  /*5840*/  SYNCS.PHASECHK.TRANS64.TRYWAIT P0, [R8+URZ], R5 ;  /* 0x00000005080075a7 */ /* 0x001064000800017f */
[----:B-1----:R-:W-:Y:S05]  /*5850*/  @!P0 NANOSLEEP.SYNCS 0x989680 ;  /* 0x009896800000895d */ /* 0x002fea0003900000 */
[----:B------:R-:W1:Y:S02]  /*5860*/  @!P0 SYNCS.PHASECHK.TRANS64 P0, [R8+URZ], R5 ;  /* 0x00000005080085a7 */ /* 0x000e64000800007f */
[----:B-1----:R-:W-:Y:S05]  /*5870*/  @!P0 BRA `(.L_x_75) ;  /* 0xfffffffc00f08947 */ /* 0x002fea000383ffff */
[----:B------:R-:W-:Y:S05]  /*5880*/  BRA `(.L_x_107) ;  /* 0xfffffff0005c7947 */ /* 0x000fea000383ffff */
.L_x_76:
[----:B0-----:R0:W1:Y:S02]  /*5890*/  SYNCS.PHASECHK.TRANS64.TRYWAIT P0, [R9+URZ], R4 ;  /* 0x00000004090075a7 */ /* 0x001064000800017f */
[----:B-1----:R-:W-:Y:S05]  /*58a0*/  @!P0 NANOSLEEP.SYNCS 0x989680 ;  /* 0x009896800000895d */ /* 0x002fea0003900000 */
[----:B------:R-:W1:Y:S02]  /*58b0*/  @!P0 SYNCS.PHASECHK.TRANS64 P0, [R9+URZ], R4 ;  /* 0x00000004090085a7 */ /* 0x000e64000800007f */
[----:B-1----:R-:W-:Y:S05]  /*58c0*/  @!P0 BRA `(.L_x_76) ;  /* 0xfffffffc00f08947 */ /* 0x002fea000383ffff */
[----:B------:R-:W-:Y:S05]  /*58d0*/  BRA `(.L_x_108) ;  /* 0xfffffff0006c7947 */ /* 0x000fea000383ffff */
.L_x_77:
[----:B0-----:R0:W1:Y:S02]  /*58e0*/  SYNCS.PHASECHK.TRANS64.TRYWAIT P0, [R8+URZ], R5 ;  /* 0x00000005080075a7 */ /* 0x001064000800017f */
[----:B-1----:R-:W-:Y:S05]  /*58f0*/  @!P0 NANOSLEEP.SYNCS 0x989680 ;  /* 0x009896800000895d */ /* 0x002fea0003900000 */
[----:B------:R-:W1:Y:S02]  /*5900*/  @!P0 SYNCS.PHASECHK.TRANS64 P0, [R8+URZ], R5 ;  /* 0x00000005080085a7 */ /* 0x000e64000800007f */
[----:B-1----:R-:W-:Y:S05]  /*5910*/  @!P0 BRA `(.L_x_77) ;  /* 0xfffffffc00f08947 */ /* 0x002fea000383ffff */
[----:B------:R-:W-:Y:S05]  /*5920*/  BRA `(.L_x_109) ;  /* 0xfffffff0007c7947 */ /* 0x000fea000383ffff */
.L_x_78:
[----:B0-----:R0:W1:Y:S02]  /*5930*/  SYNCS.PHASECHK.TRANS64.TRYWAIT P0, [R9+URZ], R4 ;  /* 0x00000004090075a7 */ /* 0x001064000800017f */
[----:B-1----:R-:W-:Y:S05]  /*5940*/  @!P0 NANOSLEEP.SYNCS 0x989680 ;  /* 0x009896800000895d */ /* 0x002fea0003900000 */
[----:B------:R-:W1:Y:S02]  /*5950*/  @!P0 SYNCS.PHASECHK.TRANS64 P0, [R9+URZ], R4 ;  /* 0x00000004090085a7 */ /* 0x000e64000800007f */
[----:B-1----:R-:W-:Y:S05]  /*5960*/  @!P0 BRA `(.L_x_78) ;  /* 0xfffffffc00f08947 */ /* 0x002fea000383ffff */
[----:B------:R-:W-:Y:S05]  /*5970*/  BRA `(.L_x_110) ;  /* 0xfffffff0008c7947 */ /* 0x000fea000383ffff */
.L_x_79:
[----:B0-----:R0:W1:Y:S02]  /*5980*/  SYNCS.PHASECHK.TRANS64.TRYWAIT P0, [R8+URZ], R5 ;  /* 0x00000005080075a7 */ /* 0x001064000800017f */
[----:B-1----:R-:W-:Y:S05]  /*5990*/  @!P0 NANOSLEEP.SYNCS 0x989680 ;  /* 0x009896800000895d */ /* 0x002fea0003900000 */
[----:B------:R-:W1:Y:S02]  /*59a0*/  @!P0 SYNCS.PHASECHK.TRANS64 P0, [R8+URZ], R5 ;  /* 0x00000005080085a7 */ /* 0x000e64000800007f */
[----:B-1----:R-:W-:Y:S05]  /*59b0*/  @!P0 BRA `(.L_x_79) ;  /* 0xfffffffc00f08947 */ /* 0x002fea000383ffff */
[----:B------:R-:W-:Y:S05]  /*59c0*/  BRA `(.L_x_111) ;  /* 0xfffffff0009c7947 */ /* 0x000fea000383ffff */
.L_x_80:
[----:B0-----:R0:W1:Y:S02]  /*59d0*/  SYNCS.PHASECHK.TRANS64.TRYWAIT P0, [R9+URZ], R4 ;  /* 0x00000004090075a7 */ /* 0x001064000800017f */
[----:B-1----:R-:W-:Y:S05]  /*59e0*/  @!P0 NANOSLEEP.SYNCS 0x989680 ;  /* 0x009896800000895d */ /* 0x002fea0003900000 */
[----:B------:R-:W1:Y:S02]  /*59f0*/  @!P0 SYNCS.PHASECHK.TRANS64 P0, [R9+URZ], R4 ;  /* 0x00000004090085a7 */ /* 0x000e64000800007f */
[----:B-1----:R-:W-:Y:S05]  /*5a00*/  @!P0 BRA `(.L_x_80) ;  /* 0xfffffffc00f08947 */ /* 0x002fea000383ffff */
[----:B------:R-:W-:Y:S05]  /*5a10*/  BRA `(.L_x_112) ;  /* 0xfffffff000ac7947 */ /* 0x000fea000383ffff */
.L_x_81:
[----:B0-----:R0:W1:Y:S02]  /*5a20*/  SYNCS.PHASECHK.TRANS64.TRYWAIT P0, [R8+URZ], R5 ;  /* 0x00000005080075a7 */ /* 0x001064000800017f */
[----:B-1----:R-:W-:Y:S05]  /*5a30*/  @!P0 NANOSLEEP.SYNCS 0x989680 ;  /* 0x009896800000895d */ /* 0x002fea0003900000 */
[----:B------:R-:W1:Y:S02]  /*5a40*/  @!P0 SYNCS.PHASECHK.TRANS64 P0, [R8+URZ], R5 ;  /* 0x00000005080085a7 */ /* 0x000e64000800007f */
[----:B-1----:R-:W-:Y:S05]  /*5a50*/  @!P0 BRA `(.L_x_81) ;  /* 0xfffffffc00f08947 */ /* 0x002fea000383ffff */
[----:B------:R-:W-:Y:S05]  /*5a60*/  BRA `(.L_x_113) ;  /* 0xfffffff000bc7947 */ /* 0x000fea000383ffff */
.L_x_82:
[----:B0-----:R0:W1:Y:S02]  /*5a70*/  SYNCS.PHASECHK.TRANS64.TRYWAIT P0, [R9+URZ], R4 ;  /* 0x00000004090075a7 */ /* 0x001064000800017f */
[----:B-1----:R-:W-:Y:S05]  /*5a80*/  @!P0 NANOSLEEP.SYNCS 0x989680 ;  /* 0x009896800000895d */ /* 0x002fea0003900000 */
[----:B------:R-:W1:Y:S02]  /*5a90*/  @!P0 SYNCS.PHASECHK.TRANS64 P0, [R9+URZ], R4 ;  /* 0x00000004090085a7 */ /* 0x000e64000800007f */
[----:B-1----:R-:W-:Y:S05]  /*5aa0*/  @!P0 BRA `(.L_x_82) ;  /* 0xfffffffc00f08947 */ /* 0x002fea000383ffff */
[----:B------:R-:W-:Y:S05]  /*5ab0*/  BRA `(.L_x_114) ;  /* 0xfffffff000cc7947 */ /* 0x000fea000383ffff */
.L_x_83:
[----:B0-----:R0:W1:Y:S02]  /*5ac0*/  SYNCS.PHASECHK.TRANS64.TRYWAIT P0, [R8+URZ], R5 ;  /* 0x00000005080075a7 */ /* 0x001064000800017f */
[----:B-1----:R-:W-:Y:S05]  /*5ad0*/  @!P0 NANOSLEEP.SYNCS 0x989680 ;  /* 0x009896800000895d */ /* 0x002fea0003900000 */
[----:B------:R-:W1:Y:S02]  /*5ae0*/  @!P0 SYNCS.PHASECHK.TRANS64 P0, [R8+URZ], R5 ;  /* 0x00000005080085a7 */ /* 0x000e64000800007f */
[----:B-1----:R-:W-:Y:S05]  /*5af0*/  @!P0 BRA `(.L_x_83) ;  /* 0xfffffffc00f08947 */ /* 0x002fea000383ffff */
[----:B------:R-:W-:Y:S05]  /*5b00*/  BRA `(.L_x_115) ;  /* 0xfffffff000dc7947 */ /* 0x000fea000383ffff */
.L_x_84:
[----:B0-----:R0:W1:Y:S02]  /*5b10*/  SYNCS.PHASECHK.TRANS64.TRYWAIT P0, [R9+URZ], R4 ;  /* 0x00000004090075a7 */ /* 0x001064000800017f */
[----:B-1----:R-:W-:Y:S05]  /*5b20*/  @!P0 NANOSLEEP.SYNCS 0x989680 ;  /* 0x009896800000895d */ /* 0x002fea0003900000 */
[----:B------:R-:W1:Y:S02]  /*5b30*/  @!P0 SYNCS.PHASECHK.TRANS64 P0, [R9+URZ], R4 ;  /* 0x00000004090085a7 */ /* 0x000e64000800007f */
[----:B-1----:R-:W-:Y:S05]  /*5b40*/  @!P0 BRA `(.L_x_84) ;  /* 0xfffffffc00f08947 */ /* 0x002fea000383ffff */
[----:B------:R-:W-:Y:S05]  /*5b50*/  BRA `(.L_x_116) ;  /* 0xfffffff000ec7947 */ /* 0x000fea000383ffff */
.L_x_85:
[----:B0-----:R0:W1:Y:S02]  /*5b60*/  SYNCS.PHASECHK.TRANS64.TRYWAIT P0, [R8+URZ], R5 ;  /* 0x00000005080075a7 */ /* 0x001064000800017f */
[----:B-1----:R-:W-:Y:S05]  /*5b70*/  @!P0 NANOSLEEP.SYNCS 0x989680 ;  /* 0x009896800000895d */ /* 0x002fea0003900000 */
[----:B------:R-:W1:Y:S02]  /*5b80*/  @!P0 SYNCS.PHASECHK.TRANS64 P0, [R8+URZ], R5 ;  /* 0x00000005080085a7 */ /* 0x000e64000800007f */
[----:B-1----:R-:W-:Y:S05]  /*5b90*/  @!P0 BRA `(.L_x_85) ;  /* 0xfffffffc00f08947 */ /* 0x002fea000383ffff */
[----:B------:R-:W-:Y:S05]  /*5ba0*/  BRA `(.L_x_117) ;  /* 0xfffffff000fc7947 */ /* 0x000fea000383ffff */
.L_x_86:
[----:B0-----:R0:W1:Y:S02]  /*5bb0*/  SYNCS.PHASECHK.TRANS64.TRYWAIT P0, [R9+URZ], R4 ;  /* 0x00000004090075a7 */ /* 0x001064000800017f */
[----:B-1----:R-:W-:Y:S05]  /*5bc0*/  @!P0 NANOSLEEP.SYNCS 0x989680 ;  /* 0x009896800000895d */ /* 0x002fea0003900000 */
[----:B------:R-:W1:Y:S02]  /*5bd0*/  @!P0 SYNCS.PHASECHK.TRANS64 P0, [R9+URZ], R4 ;  /* 0x00000004090085a7 */ /* 0x000e64000800007f */
[----:B-1----:R-:W-:Y:S05]  /*5be0*/  @!P0 BRA `(.L_x_86) ;  /* 0xfffffffc00f08947 */ /* 0x002fea000383ffff */
[----:B------:R-:W-:Y:S05]  /*5bf0*/  BRA `(.L_x_118) ;  /* 0xfffffff4000c7947 */ /* 0x000fea000383ffff */
.L_x_87:
[----:B0-----:R0:W1:Y:S02]  /*5c00*/  SYNCS.PHASECHK.TRANS64.TRYWAIT P0, [R8+URZ], R5 ;  /* 0x00000005080075a7 */ /* 0x001064000800017f */
[----:B-1----:R-:W-:Y:S05]  /*5c10*/  @!P0 NANOSLEEP.SYNCS 0x989680 ;  /* 0x009896800000895d */ /* 0x002fea0003900000 */
[----:B------:R-:W1:Y:S02]  /*5c20*/  @!P0 SYNCS.PHASECHK.TRANS64 P0, [R8+URZ], R5 ;  /* 0x00000005080085a7 */ /* 0x000e64000800007f */
[----:B-1----:R-:W-:Y:S05]  /*5c30*/  @!P0 BRA `(.L_x_87) ;  /* 0xfffffffc00f08947 */ /* 0x002fea000383ffff */
[----:B------:R-:W-:Y:S05]  /*5c40*/  BRA `(.L_x_119) ;  /* 0xfffffff4001c7947 */ /* 0x000fea000383ffff */
.L_x_88:
[----:B0-----:R0:W1:Y:S02]  /*5c50*/  SYNCS.PHASECHK.TRANS64.TRYWAIT P0, [R9+URZ], R4 ;  /* 0x00000004090075a7 */ /* 0x001064000800017f */
[----:B-1----:R-:W-:Y:S05]  /*5c60*/  @!P0 NANOSLEEP.SYNCS 0x989680 ;  /* 0x009896800000895d */ /* 0x002fea0003900000 */
[----:B------:R-:W1:Y:S02]  /*5c70*/  @!P0 SYNCS.PHASECHK.TRANS64 P0, [R9+URZ], R4 ;  /* 0x00000004090085a7 */ /* 0x000e64000800007f */
[----:B-1----:R-:W-:Y:S05]  /*5c80*/  @!P0 BRA `(.L_x_88) ;  /* 0xfffffffc00f08947 */ /* 0x002fea000383ffff */
[----:B------:R-:W-:Y:S05]  /*5c90*/  BRA `(.L_x_120) ;  /* 0xfffffff4002c7947 */ /* 0x000fea000383ffff */
.L_x_89:
[----:B0-----:R0:W1:Y:S02]  /*5ca0*/  SYNCS.PHASECHK.TRANS64.TRYWAIT P0, [R8+URZ], R5 ;  /* 0x00000005080075a7 */ /* 0x001064000800017f */
[----:B-1----:R-:W-:Y:S05]  /*5cb0*/  @!P0 NANOSLEEP.SYNCS 0x989680 ;  /* 0x009896800000895d */ /* 0x002fea0003900000 */
[----:B------:R-:W1:Y:S02]  /*5cc0*/  @!P0 SYNCS.PHASECHK.TRANS64 P0, [R8+URZ], R5 ;  /* 0x00000005080085a7 */ /* 0x000e64000800007f */
[----:B-1----:R-:W-:Y:S05]  /*5cd0*/  @!P0 BRA `(.L_x_89) ;  /* 0xfffffffc00f08947 */ /* 0x002fea000383ffff */
[----:B------:R-:W-:Y:S05]  /*5ce0*/  BRA `(.L_x_121) ;  /* 0xfffffff4003c7947 */ /* 0x000fea000383ffff */
.L_x_90:
[----:B0-----:R0:W1:Y:S02]  /*5cf0*/  SYNCS.PHASECHK.TRANS64.TRYWAIT P0, [R9+URZ], R4 ;  /* 0x00000004090075a7 */ /* 0x001064000800017f */
[----:B-1----:R-:W-:Y:S05]  /*5d00*/  @!P0 NANOSLEEP.SYNCS 0x989680 ;  /* 0x009896800000895d */ /* 0x002fea0003900000 */
[----:B------:R-:W1:Y:S02]  /*5d10*/  @!P0 SYNCS.PHASECHK.TRANS64 P0, [R9+URZ], R4 ;  /* 0x00000004090085a7 */ /* 0x000e64000800007f */
[----:B-1----:R-:W-:Y:S05]  /*5d20*/  @!P0 BRA `(.L_x_90) ;  /* 0xfffffffc00f08947 */ /* 0x002fea000383ffff */
[----:B------:R-:W-:Y:S05]  /*5d30*/  BRA `(.L_x_122) ;  /* 0xfffffff4004c7947 */ /* 0x000fea000383ffff */
.L_x_91:
[----:B0-----:R0:W1:Y:S02]  /*5d40*/  SYNCS.PHASECHK.TRANS64.TRYWAIT P0, [R8+URZ], R5 ;  /* 0x00000005080075a7 */ /* 0x001064000800017f */
[----:B-1----:R-:W-:Y:S05]  /*5d50*/  @!P0 NANOSLEEP.SYNCS 0x989680 ;  /* 0x009896800000895d */ /* 0x002fea0003900000 */
[----:B------:R-:W1:Y:S02]  /*5d60*/  @!P0 SYNCS.PHASECHK.TRANS64 P0, [R8+URZ], R5 ;  /* 0x00000005080085a7 */ /* 0x000e64000800007f */
[----:B-1----:R-:W-:Y:S05]  /*5d70*/  @!P0 BRA `(.L_x_91) ;  /* 0xfffffffc00f08947 */ /* 0x002fea000383ffff */
[----:B------:R-:W-:Y:S05]  /*5d80*/  BRA `(.L_x_123) ;  /* 0xfffffff4005c7947 */ /* 0x000fea000383ffff */
.L_x_92:
[----:B0-----:R0:W1:Y:S02]  /*5d90*/  SYNCS.PHASECHK.TRANS64.TRYWAIT P0, [R9+URZ], R4 ;  /* 0x00000004090075a7 */ /* 0x001064000800017f */
[----:B-1----:R-:W-:Y:S05]  /*5da0*/  @!P0 NANOSLEEP.SYNCS 0x989680 ;  /* 0x009896800000895d */ /* 0x002fea0003900000 */
[----:B------:R-:W1:Y:S02]  /*5db0*/  @!P0 SYNCS.PHASECHK.TRANS64 P0, [R9+URZ], R4 ;  /* 0x00000004090085a7 */ /* 0x000e64000800007f */
[----:B-1----:R-:W-:Y:S05]  /*5dc0*/  @!P0 BRA `(.L_x_92) ;  /* 0xfffffffc00f08947 */ /* 0x002fea000383ffff */
[----:B------:R-:W-:Y:S05]  /*5dd0*/  BRA `(.L_x_124) ;  /* 0xfffffff4006c7947 */ /* 0x000fea000383ffff */
.L_x_93:
[----:B0-----:R0:W1:Y:S02]  /*5de0*/  SYNCS.PHASECHK.TRANS64.TRYWAIT P0, [R8+URZ], R5 ;  /* 0x00000005080075a7 */ /* 0x001064000800017f */
[----:B-1----:R-:W-:Y:S05]  /*5df0*/  @!P0 NANOSLEEP.SYNCS 0x989680 ;  /* 0x009896800000895d */ /* 0x002fea0003900000 */
[----:B------:R-:W1:Y:S02]  /*5e00*/  @!P0 SYNCS.PHASECHK.TRANS64 P0, [R8+URZ], R5 ;  /* 0x00000005080085a7 */ /* 0x000e64000800007f */
[----:B-1----:R-:W-:Y:S05]  /*5e10*/  @!P0 BRA `(.L_x_93) ;  /* 0xfffffffc00f08947 */ /* 0x002fea000383ffff */
[----:B------:R-:W-:Y:S05]  /*5e20*/  BRA `(.L_x_125) ;  /* 0xfffffff4007c7947 */ /* 0x000fea000383ffff */
.L_x_94:
[----:B-1----:R1:W2:Y:S02]  /*5e30*/  SYNCS.PHASECHK.TRANS64.TRYWAIT P0, [R11+URZ], R6 ;  /* 0x000000060b0075a7 */ /* 0x0022a4000800017f */
[----:B--2---:R-:W-:Y:S05]  /*5e40*/  @!P0 NANOSLEEP.SYNCS 0x989680 ;  /* 0x009896800000895d */ /* 0x004fea0003900000 */
[----:B------:R-:W2:Y:S02]  /*5e50*/  @!P0 SYNCS.PHASECHK.TRANS64 P0, [R11+URZ], R6 ;  /* 0x000000060b0085a7 */ /* 0x000ea4000800007f */
[----:B--2---:R-:W-:Y:S05]  /*5e60*/  @!P0 BRA `(.L_x_94) ;  /* 0xfffffffc00f08947 */ /* 0x004fea000383ffff */
[----:B------:R-:W-:Y:S05]  /*5e70*/  BRA `(.L_x_126) ;  /* 0xfffffff400847947 */ /* 0x000fea000383ffff */
.L_x_127:
[----:B------:R-:W-:-:S00]  /*5e80*/  BRA `(.L_x_127) ;  /* 0xfffffffc00fc7947 */ /* 0x000fc0000383ffff */
[----:B------:R-:W-:-:S00]  /*5e90*/  NOP ;  /* 0x0000000000007918 */ /* 0x000fc00000000000 */
        /* <DEDUP_REMOVED lines=14> */
.L_x_128:


//--------------------- .nv.global.init           --------------------------
	.section	.nv.global.init,"aw",@progbits
.nv.global.init:
	.type		$str$22,@object
	.size		$str$22,($str$23 - $str$22)
$str$22:
        /*0000*/ 	.byte	0x6b, 0x5f, 0x74, 0x69, 0x6c, 0x65, 0x5f, 0x63, 0x6f, 0x75, 0x6e, 0x74, 0x20, 0x3e, 0x3d, 0x20
        /*0010*/ 	.byte	0x31, 0x00
	.type		$str$23,@object
	.size		$str$23,(__unnamed_1 - $str$23)
$str$23:
        /*0012*/ 	.byte	0x2f, 0x74, 0x6d, 0x70, 0x2f, 0x63, 0x75, 0x74, 0x6c, 0x61, 0x73, 0x73, 0x5f, 0x73, 0x77, 0x65
        /*0022*/ 	.byte	0x65, 0x70, 0x5f, 0x73, 0x72, 0x63, 0x2f, 0x69, 0x6e, 0x63, 0x6c, 0x75, 0x64, 0x65, 0x2f, 0x63
        /*0032*/ 	.byte	0x75, 0x74, 0x6c, 0x61, 0x73, 0x73, 0x2f, 0x67, 0x65, 0x6d, 0x6d, 0x2f, 0x63, 0x6f, 0x6c, 0x6c
        /*0042*/ 	.byte	0x65, 0x63, 0x74, 0x69, 0x76, 0x65, 0x2f, 0x73, 0x6d, 0x39, 0x30, 0x5f, 0x6d, 0x6d, 0x61, 0x5f
        /*0052*/ 	.byte	0x74, 0x6d, 0x61, 0x5f, 0x67, 0x6d, 0x6d, 0x61, 0x5f, 0x73, 0x73, 0x5f, 0x77, 0x61, 0x72, 0x70
        /*0062*/ 	.byte	0x73, 0x70, 0x65, 0x63, 0x69, 0x61, 0x6c, 0x69, 0x7a, 0x65, 0x64, 0x2e, 0x68, 0x70, 0x70, 0x00
	.type		__unnamed_1,@object
	.size		__unnamed_1,(.L_0 - __unnamed_1)
__unnamed_1:
        /*0072*/ 	.byte	0x76, 0x6f, 0x69, 0x64, 0x20, 0x63, 0x75, 0x74, 0x6c, 0x61, 0x73, 0x73, 0x3a, 0x3a, 0x67, 0x65
        /* <DEDUP_REMOVED lines=180> */
        /*0bc2*/ 	.byte	0x3a, 0x3a, 0x69, 0x64, 0x65, 0x6e, 0x74, 0x69, 0x74, 0x79, 0x5d, 0x00
.L_0:


//--------------------- .nv.shared._ZN7cutlass13device_kernelINS_4gemm6kernel13GemmUniversalIN4cute5tupleIJiiiiEEENS1_10collective13CollectiveMmaINS1_34MainloopSm90TmaGmmaWarpSpecializedILi25ENS5_IJNS4_1CILi2EEENSA_ILi1EEESC_EEENS1_35KernelTmaWarpSpecializedCooperativeEEENS5_IJNSA_ILi128EEENSA_ILi16EEENSA_ILi32EEEEEENS_10bfloat16_tENS5_IJlSC_lEEESK_SL_NS4_8TiledMMAINS4_8MMA_AtomIJNS4_4SM904GMMA27MMA_64x16x16_F32BF16BF16_SSILNSP_5MajorE0ELSR_0ELNSP_7ScaleInE1ELSS_1EEEEEENS4_6LayoutISD_NS5_IJSC_NSA_ILi0EEESW_EEEEENS5_IJNS4_10UnderscoreESZ_SZ_EEEEENS4_13SM90_TMA_LOADENS4_14ComposedLayoutINS4_7SwizzleILi2ELi4ELi3EEENS4_18smem_ptr_flag_bitsILi16EEENSV_INS5_IJNSA_ILi8EEESI_EEENS5_IJSI_SC_EEEEEEEvNS4_8identityENS4_23SM90_TMA_LOAD_MULTICASTES1C_vS1D_EENS_8epilogue10collective6detail29Sm90TmaWarpSpecializedAdapterINS1H_15DefaultEpilogueISK_SL_SL_NS1G_6thread17LinearCombinationISK_Li1EffLNS1L_9ScaleType4KindE0ELNS_15FloatRoundStyleE2ESK_EENS1_15EpilogueDefaultEEEEEvvEEEEvNT_6ParamsE --------------------------
	.section	.nv.shared._ZN7cutlass13device_kernelINS_4gemm6kernel13GemmUniversalIN4cute5tupleIJiiiiEEENS1_10collective13CollectiveMmaINS1_34MainloopSm90TmaGmmaWarpSpecializedILi25ENS5_IJNS4_1CILi2EEENSA_ILi1EEESC_EEENS1_35KernelTmaWarpSpecializedCooperativeEEENS5_IJNSA_ILi128EEENSA_ILi16EEENSA_ILi32EEEEEENS_10bfloat16_tENS5_IJlSC_lEEESK_SL_NS4_8TiledMMAINS4_8MMA_AtomIJNS4_4SM904GMMA27MMA_64x16x16_F32BF16BF16_SSILNSP_5MajorE0ELSR_0ELNSP_7ScaleInE1ELSS_1EEEEEENS4_6LayoutISD_NS5_IJSC_NSA_ILi0EEESW_EEEEENS5_IJNS4_10UnderscoreESZ_SZ_EEEEENS4_13SM90_TMA_LOADENS4_14ComposedLayoutINS4_7SwizzleILi2ELi4ELi3EEENS4_18smem_ptr_flag_bitsILi16EEENSV_INS5_IJNSA_ILi8EEESI_EEENS5_IJSI_SC_EEEEEEEvNS4_8identityENS4_23SM90_TMA_LOAD_MULTICASTES1C_vS1D_EENS_8epilogue10collective6detail29Sm90TmaWarpSpecializedAdapterINS1H_15DefaultEpilogueISK_SL_SL_NS1G_6thread17LinearCombinationISK_Li1EffLNS1L_9ScaleType4KindE0ELNS_15FloatRoundStyleE2ESK_EENS1_15EpilogueDefaultEEEEEvvEEEEvNT_6ParamsE,"aw",@nobits
	.sectionflags	@""
	.align	16
	.zero		1024


//--------------------- .nv.shared.reserved.0     --------------------------
	.section	.nv.shared.reserved.0,"aw",@nobits
	.weak		__nv_reservedSMEM_offset_0_alias
	.size		__nv_reservedSMEM_offset_0_alias, 0, 0
	.other		__nv_reservedSMEM_offset_0_alias,@"STO_CUDA_RESERVED_SHARED STV_DEFAULT"
__nv_reservedSMEM_offset_0_alias:
	.zero		0


//--------------------- .nv.global                --------------------------
	.section	.nv.global,"aw",@nobits
.nv.global:
	.type		_ZN39_INTERNAL_702a8c0f_4_k_cu_7a8f3841_29984cute1_E,@object
	.size		_ZN39_INTERNAL_702a8c0f_4_k_cu_7a8f3841_29984cute1_E,(_ZN39_INTERNAL_702a8c0f_4_k_cu_7a8f3841_29984cuda3std3__45__cpo6cbeginE - _ZN39_INTERNAL_702a8c0f_4_k_cu_7a8f3841_29984cute1_E)
_ZN39_INTERNAL_702a8c0f_4_k_cu_7a8f3841_29984cute1_E:
	.zero		1
	.type		_ZN39_INTERNAL_702a8c0f_4_k_cu_7a8f3841_29984cuda3std3__45__cpo6cbeginE,@object
	.size		_ZN39_INTERNAL_702a8c0f_4_k_cu_7a8f3841_29984cuda3std3__45__cpo6cbeginE,(_ZN39_INTERNAL_702a8c0f_4_k_cu_7a8f3841_29984cuda3std3__48in_placeE - _ZN39_INTERNAL_702a8c0f_4_k_cu_7a8f3841_29984cuda3std3__45__cpo6cbeginE)
_ZN39_INTERNAL_702a8c0f_4_k_cu_7a8f3841_29984cuda3std3__45__cpo6cbeginE:
	.zero		1
	.type		_ZN39_INTERNAL_702a8c0f_4_k_cu_7a8f3841_29984cuda3std3__48in_placeE,@object
	.size		_ZN39_INTERNAL_702a8c0f_4_k_cu_7a8f3841_29984cuda3std3__48in_placeE,(_ZN39_INTERNAL_702a8c0f_4_k_cu_7a8f3841_29984cuda3std6ranges3__45__cpo9iter_moveE - _ZN39_INTERNAL_702a8c0f_4_k_cu_7a8f3841_29984cuda3std3__48in_placeE)
_ZN39_INTERNAL_702a8c0f_4_k_cu_7a8f3841_29984cuda3std3__48in_placeE:
	.zero		1
	.type		_ZN39_INTERNAL_702a8c0f_4_k_cu_7a8f3841_29984cuda3std6ranges3__45__cpo9iter_moveE,@object
	.size		_ZN39_INTERNAL_702a8c0f_4_k_cu_7a8f3841_29984cuda3std6ranges3__45__cpo9iter_moveE,(_ZN39_INTERNAL_702a8c0f_4_k_cu_7a8f3841_29984cuda3std3__45__cpo5beginE - _ZN39_INTERNAL_702a8c0f_4_k_cu_7a8f3841_29984cuda3std6ranges3__45__cpo9iter_moveE)
_ZN39_INTERNAL_702a8c0f_4_k_cu_7a8f3841_29984cuda3std6ranges3__45__cpo9iter_moveE:
	.zero		1
	.type		_ZN39_INTERNAL_702a8c0f_4_k_cu_7a8f3841_29984cuda3std3__45__cpo5beginE,@object
	.size		_ZN39_INTERNAL_702a8c0f_4_k_cu_7a8f3841_29984cuda3std3__45__cpo5beginE,(_ZN39_INTERNAL_702a8c0f_4_k_cu_7a8f3841_29984cuda3std3__441_GLOBAL__N__702a8c0f_4_k_cu_7a8f3841_29986ignoreE - _ZN39_INTERNAL_702a8c0f_4_k_cu_7a8f3841_29984cuda3std3__45__cpo5beginE)
_ZN39_INTERNAL_702a8c0f_4_k_cu_7a8f3841_29984cuda3std3__45__cpo5beginE:
	.zero		1
	.type		_ZN39_INTERNAL_702a8c0f_4_k_cu_7a8f3841_29984cuda3std3__441_GLOBAL__N__702a8c0f_4_k_cu_7a8f3841_29986ignoreE,@object
	.size		_ZN39_INTERNAL_702a8c0f_4_k_cu_7a8f3841_29984cuda3std3__441_GLOBAL__N__702a8c0f_4_k_cu_7a8f3841_29986ignoreE,(_ZN39_INTERNAL_702a8c0f_4_k_cu_7a8f3841_29984cute7productE - _ZN39_INTERNAL_702a8c0f_4_k_cu_7a8f3841_29984cuda3std3__441_GLOBAL__N__702a8c0f_4_k_cu_7a8f3841_29986ignoreE)
_ZN39_INTERNAL_702a8c0f_4_k_cu_7a8f3841_29984cuda3std3__441_GLOBAL__N__702a8c0f_4_k_cu_7a8f3841_29986ignoreE:
	.zero		1
	.type		_ZN39_INTERNAL_702a8c0f_4_k_cu_7a8f3841_29984cute7productE,@object
	.size		_ZN39_INTERNAL_702a8c0f_4_k_cu_7a8f3841_29984cute7productE,(_ZN39_INTERNAL_702a8c0f_4_k_cu_7a8f3841_29984cuda3std3__45__cpo3endE - _ZN39_INTERNAL_702a8c0f_4_k_cu_7a8f3841_29984cute7productE)
_ZN39_INTERNAL_702a8c0f_4_k_cu_7a8f3841_29984cute7productE:
	.zero		1
	.type		_ZN39_INTERNAL_702a8c0f_4_k_cu_7a8f3841_29984cuda3std3__45__cpo3endE,@object
	.size		_ZN39_INTERNAL_702a8c0f_4_k_cu_7a8f3841_29984cuda3std3__45__cpo3endE,(_ZN39_INTERNAL_702a8c0f_4_k_cu_7a8f3841_29984cuda3std3__419piecewise_constructE - _ZN39_INTERNAL_702a8c0f_4_k_cu_7a8f3841_29984cuda3std3__45__cpo3endE)
_ZN39_INTERNAL_702a8c0f_4_k_cu_7a8f3841_29984cuda3std3__45__cpo3endE:
	.zero		1
	.type		_ZN39_INTERNAL_702a8c0f_4_k_cu_7a8f3841_29984cuda3std3__419piecewise_constructE,@object
	.size		_ZN39_INTERNAL_702a8c0f_4_k_cu_7a8f3841_29984cuda3std3__419piecewise_constructE,(_ZN39_INTERNAL_702a8c0f_4_k_cu_7a8f3841_29984cuda3std3__45__cpo4cendE - _ZN39_INTERNAL_702a8c0f_4_k_cu_7a8f3841_29984cuda3std3__419piecewise_constructE)
_ZN39_INTERNAL_702a8c0f_4_k_cu_7a8f3841_29984cuda3std3__419piecewise_constructE:
	.zero		1
	.type		_ZN39_INTERNAL_702a8c0f_4_k_cu_7a8f3841_29984cuda3std3__45__cpo4cendE,@object
	.size		_ZN39_INTERNAL_702a8c0f_4_k_cu_7a8f3841_29984cuda3std3__45__cpo4cendE,(_ZN39_INTERNAL_702a8c0f_4_k_cu_7a8f3841_29984cuda3std6ranges3__45__cpo4swapE - _ZN39_INTERNAL_702a8c0f_4_k_cu_7a8f3841_29984cuda3std3__45__cpo4cendE)
_ZN39_INTERNAL_702a8c0f_4_k_cu_7a8f3841_29984cuda3std3__45__cpo4cendE:
	.zero		1
	.type		_ZN39_INTERNAL_702a8c0f_4_k_cu_7a8f3841_29984cuda3std6ranges3__45__cpo4swapE,@object
	.size		_ZN39_INTERNAL_702a8c0f_4_k_cu_7a8f3841_29984cuda3std6ranges3__45__cpo4swapE,(.L_8 - _ZN39_INTERNAL_702a8c0f_4_k_cu_7a8f3841_29984cuda3std6ranges3__45__cpo4swapE)
_ZN39_INTERNAL_702a8c0f_4_k_cu_7a8f3841_29984cuda3std6ranges3__45__cpo4swapE:
	.zero		1
.L_8:


//--------------------- .nv.constant0._ZN7cutlass13device_kernelINS_4gemm6kernel13GemmUniversalIN4cute5tupleIJiiiiEEENS1_10collective13CollectiveMmaINS1_34MainloopSm90TmaGmmaWarpSpecializedILi25ENS5_IJNS4_1CILi2EEENSA_ILi1EEESC_EEENS1_35KernelTmaWarpSpecializedCooperativeEEENS5_IJNSA_ILi128EEENSA_ILi16EEENSA_ILi32EEEEEENS_10bfloat16_tENS5_IJlSC_lEEESK_SL_NS4_8TiledMMAINS4_8MMA_AtomIJNS4_4SM904GMMA27MMA_64x16x16_F32BF16BF16_SSILNSP_5MajorE0ELSR_0ELNSP_7ScaleInE1ELSS_1EEEEEENS4_6LayoutISD_NS5_IJSC_NSA_ILi0EEESW_EEEEENS5_IJNS4_10UnderscoreESZ_SZ_EEEEENS4_13SM90_TMA_LOADENS4_14ComposedLayoutINS4_7SwizzleILi2ELi4ELi3EEENS4_18smem_ptr_flag_bitsILi16EEENSV_INS5_IJNSA_ILi8EEESI_EEENS5_IJSI_SC_EEEEEEEvNS4_8identityENS4_23SM90_TMA_LOAD_MULTICASTES1C_vS1D_EENS_8epilogue10collective6detail29Sm90TmaWarpSpecializedAdapterINS1H_15DefaultEpilogueISK_SL_SL_NS1G_6thread17LinearCombinationISK_Li1EffLNS1L_9ScaleType4KindE0ELNS_15FloatRoundStyleE2ESK_EENS1_15EpilogueDefaultEEEEEvvEEEEvNT_6ParamsE --------------------------
	.section	.nv.constant0._ZN7cutlass13device_kernelINS_4gemm6kernel13GemmUniversalIN4cute5tupleIJiiiiEEENS1_10collective13CollectiveMmaINS1_34MainloopSm90TmaGmmaWarpSpecializedILi25ENS5_IJNS4_1CILi2EEENSA_ILi1EEESC_EEENS1_35KernelTmaWarpSpecializedCooperativeEEENS5_IJNSA_ILi128EEENSA_ILi16EEENSA_ILi32EEEEEENS_10bfloat16_tENS5_IJlSC_lEEESK_SL_NS4_8TiledMMAINS4_8MMA_AtomIJNS4_4SM904GMMA27MMA_64x16x16_F32BF16BF16_SSILNSP_5MajorE0ELSR_0ELNSP_7ScaleInE1ELSS_1EEEEEENS4_6LayoutISD_NS5_IJSC_NSA_ILi0EEESW_EEEEENS5_IJNS4_10UnderscoreESZ_SZ_EEEEENS4_13SM90_TMA_LOADENS4_14ComposedLayoutINS4_7SwizzleILi2ELi4ELi3EEENS4_18smem_ptr_flag_bitsILi16EEENSV_INS5_IJNSA_ILi8EEESI_EEENS5_IJSI_SC_EEEEEEEvNS4_8identityENS4_23SM90_TMA_LOAD_MULTICASTES1C_vS1D_EENS_8epilogue10collective6detail29Sm90TmaWarpSpecializedAdapterINS1H_15DefaultEpilogueISK_SL_SL_NS1G_6thread17LinearCombinationISK_Li1EffLNS1L_9ScaleType4KindE0ELNS_15FloatRoundStyleE2ESK_EENS1_15EpilogueDefaultEEEEEvvEEEEvNT_6ParamsE,"a",@progbits
	.sectionflags	@""
	.align	4
.nv.constant0._ZN7cutlass13device_kernelINS_4gemm6kernel13GemmUniversalIN4cute5tupleIJiiiiEEENS1_10collective13CollectiveMmaINS1_34MainloopSm90TmaGmmaWarpSpecializedILi25ENS5_IJNS4_1CILi2EEENSA_ILi1EEESC_EEENS1_35KernelTmaWarpSpecializedCooperativeEEENS5_IJNSA_ILi128EEENSA_ILi16EEENSA_ILi32EEEEEENS_10bfloat16_tENS5_IJlSC_lEEESK_SL_NS4_8TiledMMAINS4_8MMA_AtomIJNS4_4SM904GMMA27MMA_64x16x16_F32BF16BF16_SSILNSP_5MajorE0ELSR_0ELNSP_7ScaleInE1ELSS_1EEEEEENS4_6LayoutISD_NS5_IJSC_NSA_ILi0EEESW_EEEEENS5_IJNS4_10UnderscoreESZ_SZ_EEEEENS4_13SM90_TMA_LOADENS4_14ComposedLayoutINS4_7SwizzleILi2ELi4ELi3EEENS4_18smem_ptr_flag_bitsILi16EEENSV_INS5_IJNSA_ILi8EEESI_EEENS5_IJSI_SC_EEEEEEEvNS4_8identityENS4_23SM90_TMA_LOAD_MULTICASTES1C_vS1D_EENS_8epilogue10collective6detail29Sm90TmaWarpSpecializedAdapterINS1H_15DefaultEpilogueISK_SL_SL_NS1G_6thread17LinearCombinationISK_Li1EffLNS1L_9ScaleType4KindE0ELNS_15FloatRoundStyleE2ESK_EENS1_15EpilogueDefaultEEEEEvvEEEEvNT_6ParamsE:
	.zero		1664


//--------------------- SYMBOLS --------------------------

	.type		.nv.reservedSmem.offset0,@object
	.size		.nv.reservedSmem.offset0,0x4
	.type		__assertfail,@function
